//
// Generated by NVIDIA NVVM Compiler
//
// Compiler Build ID: CL-36424714
// Cuda compilation tools, release 13.0, V13.0.88
// Based on NVVM 20.0.0
//

.version 9.0
.target sm_100
.address_size 64

	// .globl	_Z28histogram_global_hash_kernelPji
.extern .shared .align 16 .b8 s_hist[];

.visible .entry _Z28histogram_global_hash_kernelPji(
	.param .u64 .ptr .align 1 _Z28histogram_global_hash_kernelPji_param_0,
	.param .u32 _Z28histogram_global_hash_kernelPji_param_1
)
{
	.reg .pred 	%p<6>;
	.reg .b32 	%r<78>;
	.reg .b64 	%rd<18>;

	ld.param.u64 	%rd2, [_Z28histogram_global_hash_kernelPji_param_0];
	ld.param.u32 	%r14, [_Z28histogram_global_hash_kernelPji_param_1];
	cvta.to.global.u64 	%rd1, %rd2;
	setp.lt.s32 	%p1, %r14, 1;
	@%p1 bra 	$L__BB0_7;
	mov.u32 	%r15, %tid.x;
	mov.u32 	%r16, %ntid.x;
	mov.u32 	%r17, %ctaid.x;
	mad.lo.s32 	%r18, %r17, %r16, %r15;
	mad.lo.s32 	%r75, %r18, 747796405, -1403630843;
	and.b32  	%r2, %r14, 3;
	setp.lt.u32 	%p2, %r14, 4;
	@%p2 bra 	$L__BB0_4;
	and.b32  	%r19, %r14, 2147483644;
	neg.s32 	%r73, %r19;
$L__BB0_3:
	shr.u32 	%r20, %r75, 16;
	xor.b32  	%r21, %r75, %r20;
	xor.b32  	%r22, %r21, 61;
	mul.lo.s32 	%r23, %r22, 9;
	shr.u32 	%r24, %r23, 4;
	xor.b32  	%r25, %r24, %r23;
	mul.lo.s32 	%r26, %r25, 668265261;
	shr.u32 	%r27, %r26, 15;
	xor.b32  	%r28, %r27, %r26;
	shl.b32 	%r29, %r28, 2;
	cvt.u64.u32 	%rd3, %r29;
	and.b64  	%rd4, %rd3, 1048572;
	add.s64 	%rd5, %rd1, %rd4;
	atom.global.add.u32 	%r30, [%rd5], 1;
	shr.u32 	%r31, %r28, 16;
	xor.b32  	%r32, %r28, %r31;
	xor.b32  	%r33, %r32, 61;
	mul.lo.s32 	%r34, %r33, 9;
	shr.u32 	%r35, %r34, 4;
	xor.b32  	%r36, %r35, %r34;
	mul.lo.s32 	%r37, %r36, 668265261;
	shr.u32 	%r38, %r37, 15;
	xor.b32  	%r39, %r38, %r37;
	shl.b32 	%r40, %r39, 2;
	cvt.u64.u32 	%rd6, %r40;
	and.b64  	%rd7, %rd6, 1048572;
	add.s64 	%rd8, %rd1, %rd7;
	atom.global.add.u32 	%r41, [%rd8], 1;
	shr.u32 	%r42, %r39, 16;
	xor.b32  	%r43, %r39, %r42;
	xor.b32  	%r44, %r43, 61;
	mul.lo.s32 	%r45, %r44, 9;
	shr.u32 	%r46, %r45, 4;
	xor.b32  	%r47, %r46, %r45;
	mul.lo.s32 	%r48, %r47, 668265261;
	shr.u32 	%r49, %r48, 15;
	xor.b32  	%r50, %r49, %r48;
	shl.b32 	%r51, %r50, 2;
	cvt.u64.u32 	%rd9, %r51;
	and.b64  	%rd10, %rd9, 1048572;
	add.s64 	%rd11, %rd1, %rd10;
	atom.global.add.u32 	%r52, [%rd11], 1;
	shr.u32 	%r53, %r50, 16;
	xor.b32  	%r54, %r50, %r53;
	xor.b32  	%r55, %r54, 61;
	mul.lo.s32 	%r56, %r55, 9;
	shr.u32 	%r57, %r56, 4;
	xor.b32  	%r58, %r57, %r56;
	mul.lo.s32 	%r59, %r58, 668265261;
	shr.u32 	%r60, %r59, 15;
	xor.b32  	%r75, %r60, %r59;
	shl.b32 	%r61, %r75, 2;
	cvt.u64.u32 	%rd12, %r61;
	and.b64  	%rd13, %rd12, 1048572;
	add.s64 	%rd14, %rd1, %rd13;
	atom.global.add.u32 	%r62, [%rd14], 1;
	add.s32 	%r73, %r73, 4;
	setp.ne.s32 	%p3, %r73, 0;
	@%p3 bra 	$L__BB0_3;
$L__BB0_4:
	setp.eq.s32 	%p4, %r2, 0;
	@%p4 bra 	$L__BB0_7;
	neg.s32 	%r76, %r2;
$L__BB0_6:
	.pragma "nounroll";
	shr.u32 	%r63, %r75, 16;
	xor.b32  	%r64, %r75, %r63;
	xor.b32  	%r65, %r64, 61;
	mul.lo.s32 	%r66, %r65, 9;
	shr.u32 	%r67, %r66, 4;
	xor.b32  	%r68, %r67, %r66;
	mul.lo.s32 	%r69, %r68, 668265261;
	shr.u32 	%r70, %r69, 15;
	xor.b32  	%r75, %r70, %r69;
	shl.b32 	%r71, %r75, 2;
	cvt.u64.u32 	%rd15, %r71;
	and.b64  	%rd16, %rd15, 1048572;
	add.s64 	%rd17, %rd1, %rd16;
	atom.global.add.u32 	%r72, [%rd17], 1;
	add.s32 	%r76, %r76, 1;
	setp.ne.s32 	%p5, %r76, 0;
	@%p5 bra 	$L__BB0_6;
$L__BB0_7:
	ret;

}
	// .globl	_Z29histogram_cluster_hash_kernelPji
.visible .entry _Z29histogram_cluster_hash_kernelPji(
	.param .u64 .ptr .align 1 _Z29histogram_cluster_hash_kernelPji_param_0,
	.param .u32 _Z29histogram_cluster_hash_kernelPji_param_1
)
{
	.reg .pred 	%p<17>;
	.reg .b16 	%rs<6>;
	.reg .b32 	%r<181>;
	.reg .b64 	%rd<37>;

	ld.param.u64 	%rd2, [_Z29histogram_cluster_hash_kernelPji_param_0];
	ld.param.u32 	%r61, [_Z29histogram_cluster_hash_kernelPji_param_1];
	cvta.to.global.u64 	%rd1, %rd2;
	mov.u32 	%r174, %tid.x;
	mov.u32 	%r2, %ntid.x;
	add.s32 	%r62, %r174, %r2;
	cvt.u16.u32 	%rs2, %r62;
	xor.b16  	%rs3, %rs2, 16383;
	cvt.u16.u32 	%rs4, %r2;
	div.u16 	%rs5, %rs3, %rs4;
	and.b16  	%rs1, %rs5, 3;
	cvt.u32.u16 	%r3, %rs1;
	setp.eq.s16 	%p1, %rs1, 2;
	mov.u32 	%r164, %r174;
	@%p1 bra 	$L__BB1_3;
	mov.b32 	%r163, 0;
	mov.u32 	%r65, s_hist;
	mov.u32 	%r164, %r174;
$L__BB1_2:
	.pragma "nounroll";
	shl.b32 	%r64, %r164, 2;
	add.s32 	%r66, %r65, %r64;
	mov.b32 	%r67, 0;
	st.shared.u32 	[%r66], %r67;
	add.s32 	%r164, %r164, %r2;
	add.s32 	%r163, %r163, 1;
	xor.b32  	%r68, %r163, %r3;
	setp.ne.s32 	%p2, %r68, 2;
	@%p2 bra 	$L__BB1_2;
$L__BB1_3:
	shl.b32 	%r9, %r2, 2;
	shl.b32 	%r69, %r164, 2;
	mov.u32 	%r70, s_hist;
	add.s32 	%r165, %r70, %r69;
	shl.b32 	%r11, %r2, 4;
	shl.b32 	%r12, %r2, 3;
	mul.lo.s32 	%r13, %r2, 12;
$L__BB1_4:
	mov.b32 	%r71, 0;
	st.shared.u32 	[%r165], %r71;
	add.s32 	%r72, %r165, %r9;
	st.shared.u32 	[%r72], %r71;
	add.s32 	%r73, %r165, %r12;
	st.shared.u32 	[%r73], %r71;
	add.s32 	%r74, %r165, %r13;
	st.shared.u32 	[%r74], %r71;
	add.s32 	%r164, %r164, %r9;
	add.s32 	%r165, %r165, %r11;
	setp.lt.u32 	%p3, %r164, 16384;
	@%p3 bra 	$L__BB1_4;
	bar.sync 	0;
	barrier.cluster.arrive;
	barrier.cluster.wait;
	setp.lt.s32 	%p4, %r61, 1;
	@%p4 bra 	$L__BB1_12;
	mov.u32 	%r75, %ctaid.x;
	mad.lo.s32 	%r76, %r75, %r2, %r174;
	mad.lo.s32 	%r169, %r76, 747796405, -1403630843;
	and.b32  	%r19, %r61, 3;
	setp.lt.u32 	%p5, %r61, 4;
	@%p5 bra 	$L__BB1_9;
	and.b32  	%r77, %r61, 2147483644;
	neg.s32 	%r167, %r77;
$L__BB1_8:
	shr.u32 	%r78, %r169, 16;
	xor.b32  	%r79, %r169, %r78;
	xor.b32  	%r80, %r79, 61;
	mul.lo.s32 	%r81, %r80, 9;
	shr.u32 	%r82, %r81, 4;
	xor.b32  	%r83, %r82, %r81;
	mul.lo.s32 	%r84, %r83, 668265261;
	shr.u32 	%r85, %r84, 15;
	xor.b32  	%r86, %r85, %r84;
	shr.u32 	%r87, %r86, 14;
	and.b32  	%r88, %r87, 15;
	cvt.u64.u32 	%rd3, %r70;
	cvta.shared.u64 	%rd4, %rd3;
	mapa.u64	%rd5, %rd4, %r88;
	shl.b32 	%r90, %r86, 2;
	cvt.u64.u32 	%rd6, %r90;
	and.b64  	%rd7, %rd6, 65532;
	add.s64 	%rd8, %rd5, %rd7;
	atom.add.u32 	%r91, [%rd8], 1;
	shr.u32 	%r92, %r86, 16;
	xor.b32  	%r93, %r86, %r92;
	xor.b32  	%r94, %r93, 61;
	mul.lo.s32 	%r95, %r94, 9;
	shr.u32 	%r96, %r95, 4;
	xor.b32  	%r97, %r96, %r95;
	mul.lo.s32 	%r98, %r97, 668265261;
	shr.u32 	%r99, %r98, 15;
	xor.b32  	%r100, %r99, %r98;
	shr.u32 	%r101, %r100, 14;
	and.b32  	%r102, %r101, 15;
	mapa.u64	%rd9, %rd4, %r102;
	shl.b32 	%r103, %r100, 2;
	cvt.u64.u32 	%rd10, %r103;
	and.b64  	%rd11, %rd10, 65532;
	add.s64 	%rd12, %rd9, %rd11;
	atom.add.u32 	%r104, [%rd12], 1;
	shr.u32 	%r105, %r100, 16;
	xor.b32  	%r106, %r100, %r105;
	xor.b32  	%r107, %r106, 61;
	mul.lo.s32 	%r108, %r107, 9;
	shr.u32 	%r109, %r108, 4;
	xor.b32  	%r110, %r109, %r108;
	mul.lo.s32 	%r111, %r110, 668265261;
	shr.u32 	%r112, %r111, 15;
	xor.b32  	%r113, %r112, %r111;
	shr.u32 	%r114, %r113, 14;
	and.b32  	%r115, %r114, 15;
	mapa.u64	%rd13, %rd4, %r115;
	shl.b32 	%r116, %r113, 2;
	cvt.u64.u32 	%rd14, %r116;
	and.b64  	%rd15, %rd14, 65532;
	add.s64 	%rd16, %rd13, %rd15;
	atom.add.u32 	%r117, [%rd16], 1;
	shr.u32 	%r118, %r113, 16;
	xor.b32  	%r119, %r113, %r118;
	xor.b32  	%r120, %r119, 61;
	mul.lo.s32 	%r121, %r120, 9;
	shr.u32 	%r122, %r121, 4;
	xor.b32  	%r123, %r122, %r121;
	mul.lo.s32 	%r124, %r123, 668265261;
	shr.u32 	%r125, %r124, 15;
	xor.b32  	%r169, %r125, %r124;
	shr.u32 	%r126, %r169, 14;
	and.b32  	%r127, %r126, 15;
	mapa.u64	%rd17, %rd4, %r127;
	shl.b32 	%r128, %r169, 2;
	cvt.u64.u32 	%rd18, %r128;
	and.b64  	%rd19, %rd18, 65532;
	add.s64 	%rd20, %rd17, %rd19;
	atom.add.u32 	%r129, [%rd20], 1;
	add.s32 	%r167, %r167, 4;
	setp.ne.s32 	%p6, %r167, 0;
	@%p6 bra 	$L__BB1_8;
$L__BB1_9:
	setp.eq.s32 	%p7, %r19, 0;
	@%p7 bra 	$L__BB1_12;
	neg.s32 	%r170, %r19;
	cvt.u64.u32 	%rd21, %r70;
$L__BB1_11:
	.pragma "nounroll";
	shr.u32 	%r130, %r169, 16;
	xor.b32  	%r131, %r169, %r130;
	xor.b32  	%r132, %r131, 61;
	mul.lo.s32 	%r133, %r132, 9;
	shr.u32 	%r134, %r133, 4;
	xor.b32  	%r135, %r134, %r133;
	mul.lo.s32 	%r136, %r135, 668265261;
	shr.u32 	%r137, %r136, 15;
	xor.b32  	%r169, %r137, %r136;
	shr.u32 	%r138, %r169, 14;
	and.b32  	%r139, %r138, 15;
	cvta.shared.u64 	%rd22, %rd21;
	mapa.u64	%rd23, %rd22, %r139;
	shl.b32 	%r141, %r169, 2;
	cvt.u64.u32 	%rd24, %r141;
	and.b64  	%rd25, %rd24, 65532;
	add.s64 	%rd26, %rd23, %rd25;
	atom.add.u32 	%r142, [%rd26], 1;
	add.s32 	%r170, %r170, 1;
	setp.ne.s32 	%p8, %r170, 0;
	@%p8 bra 	$L__BB1_11;
$L__BB1_12:
	setp.eq.s16 	%p9, %rs1, 2;
	barrier.cluster.arrive;
	barrier.cluster.wait;
	mov.u32 	%r143, %cluster_ctarank;
	shl.b32 	%r31, %r143, 14;
	@%p9 bra 	$L__BB1_17;
	mov.b32 	%r173, 0;
$L__BB1_14:
	.pragma "nounroll";
	shl.b32 	%r145, %r174, 2;
	add.s32 	%r147, %r70, %r145;
	ld.shared.u32 	%r34, [%r147];
	setp.eq.s32 	%p10, %r34, 0;
	@%p10 bra 	$L__BB1_16;
	add.s32 	%r148, %r31, %r174;
	mul.wide.s32 	%rd27, %r148, 4;
	add.s64 	%rd28, %rd1, %rd27;
	atom.global.add.u32 	%r149, [%rd28], %r34;
$L__BB1_16:
	add.s32 	%r174, %r174, %r2;
	add.s32 	%r173, %r173, 1;
	xor.b32  	%r150, %r173, %r3;
	setp.ne.s32 	%p11, %r150, 2;
	@%p11 bra 	$L__BB1_14;
$L__BB1_17:
	add.s32 	%r179, %r174, %r31;
	shl.b32 	%r151, %r2, 1;
	add.s32 	%r178, %r179, %r151;
	mad.lo.s32 	%r177, %r2, 3, %r179;
	add.s32 	%r176, %r179, %r2;
	shl.b32 	%r152, %r174, 2;
	add.s32 	%r175, %r70, %r152;
$L__BB1_18:
	ld.shared.u32 	%r49, [%r175];
	setp.eq.s32 	%p12, %r49, 0;
	@%p12 bra 	$L__BB1_20;
	mul.wide.s32 	%rd29, %r179, 4;
	add.s64 	%rd30, %rd1, %rd29;
	atom.global.add.u32 	%r154, [%rd30], %r49;
$L__BB1_20:
	add.s32 	%r155, %r175, %r9;
	ld.shared.u32 	%r50, [%r155];
	setp.eq.s32 	%p13, %r50, 0;
	@%p13 bra 	$L__BB1_22;
	mul.wide.s32 	%rd31, %r176, 4;
	add.s64 	%rd32, %rd1, %rd31;
	atom.global.add.u32 	%r156, [%rd32], %r50;
$L__BB1_22:
	add.s32 	%r51, %r174, %r2;
	add.s32 	%r157, %r175, %r12;
	ld.shared.u32 	%r52, [%r157];
	setp.eq.s32 	%p14, %r52, 0;
	@%p14 bra 	$L__BB1_24;
	mul.wide.s32 	%rd33, %r178, 4;
	add.s64 	%rd34, %rd1, %rd33;
	atom.global.add.u32 	%r158, [%rd34], %r52;
$L__BB1_24:
	add.s32 	%r53, %r51, %r2;
	add.s32 	%r159, %r175, %r13;
	ld.shared.u32 	%r54, [%r159];
	setp.eq.s32 	%p15, %r54, 0;
	@%p15 bra 	$L__BB1_26;
	mul.wide.s32 	%rd35, %r177, 4;
	add.s64 	%rd36, %rd1, %rd35;
	atom.global.add.u32 	%r160, [%rd36], %r54;
$L__BB1_26:
	add.s32 	%r161, %r53, %r2;
	add.s32 	%r174, %r161, %r2;
	add.s32 	%r179, %r179, %r9;
	add.s32 	%r178, %r178, %r9;
	add.s32 	%r177, %r177, %r9;
	add.s32 	%r176, %r176, %r9;
	add.s32 	%r175, %r175, %r11;
	setp.lt.u32 	%p16, %r174, 16384;
	@%p16 bra 	$L__BB1_18;
	ret;

}


// ===== COMPILED SASS (sm_100) =====

	.target	sm_100

	.elftype	@"ET_EXEC"


//--------------------- .note.nv.tkinfo           --------------------------
	.section	.note.nv.tkinfo,"",@"SHT_NOTE"
	.sectionflags	@"SHF_NOTE_NV_TKINFO"
	.tkinfo
        /*0018*/ 	.word	0x00000002
        /*0030*/ 	.string	""
        /*0030*/ 	.string	"ptxas"
        /*0030*/ 	.string	"Cuda compilation tools, release 13.0, V13.0.88"
        /*0030*/ 	.string	"Build cuda_13.0.r13.0/compiler.36424714_0"
        /*0030*/ 	.string	"-arch sm_100 -m 64 "



//--------------------- .note.nv.cuinfo           --------------------------
	.section	.note.nv.cuinfo,"",@"SHT_NOTE"
	.sectionflags	@"SHF_NOTE_NV_CUINFO"
        /*0018*/ 	.short	0x0002
        /*001a*/ 	.short	0x0064
        /*001c*/ 	.short	0x0082
	.zero		2


//--------------------- .nv.info                  --------------------------
	.section	.nv.info,"",@"SHT_CUDA_INFO"
	.align	4


	//----- nvinfo : EIATTR_REGCOUNT
	.align		4
        /*0000*/ 	.byte	0x04, 0x2f
        /*0002*/ 	.short	(.L_1 - .L_0)
	.align		4
.L_0:
        /*0004*/ 	.word	index@(_Z28histogram_global_hash_kernelPji)
        /*0008*/ 	.word	0x00000010


	//----- nvinfo : EIATTR_FRAME_SIZE
	.align		4
.L_1:
        /*000c*/ 	.byte	0x04, 0x11
        /*000e*/ 	.short	(.L_3 - .L_2)
	.align		4
.L_2:
        /*0010*/ 	.word	index@(_Z28histogram_global_hash_kernelPji)
        /*0014*/ 	.word	0x00000000


	//----- nvinfo : EIATTR_REGCOUNT
	.align		4
.L_3:
        /*0018*/ 	.byte	0x04, 0x2f
        /*001a*/ 	.short	(.L_5 - .L_4)
	.align		4
.L_4:
        /*001c*/ 	.word	index@(_Z29histogram_cluster_hash_kernelPji)
        /*0020*/ 	.word	0x00000018


	//----- nvinfo : EIATTR_FRAME_SIZE
	.align		4
.L_5:
        /*0024*/ 	.byte	0x04, 0x11
        /*0026*/ 	.short	(.L_7 - .L_6)
	.align		4
.L_6:
        /*0028*/ 	.word	index@($__internal_0_$__cuda_sm20_div_u16)
        /*002c*/ 	.word	0x00000000


	//----- nvinfo : EIATTR_FRAME_SIZE
	.align		4
.L_7:
        /*0030*/ 	.byte	0x04, 0x11
        /*0032*/ 	.short	(.L_9 - .L_8)
	.align		4
.L_8:
        /*0034*/ 	.word	index@(_Z29histogram_cluster_hash_kernelPji)
        /*0038*/ 	.word	0x00000000


	//----- nvinfo : EIATTR_MIN_STACK_SIZE
	.align		4
.L_9:
        /*003c*/ 	.byte	0x04, 0x12
        /*003e*/ 	.short	(.L_11 - .L_10)
	.align		4
.L_10:
        /*0040*/ 	.word	index@(_Z29histogram_cluster_hash_kernelPji)
        /*0044*/ 	.word	0x00000000


	//----- nvinfo : EIATTR_MIN_STACK_SIZE
	.align		4
.L_11:
        /*0048*/ 	.byte	0x04, 0x12
        /*004a*/ 	.short	(.L_13 - .L_12)
	.align		4
.L_12:
        /*004c*/ 	.word	index@(_Z28histogram_global_hash_kernelPji)
        /*0050*/ 	.word	0x00000000
.L_13:


//--------------------- .nv.compat                --------------------------
	.section	.nv.compat,"",@"SHT_CUDA_COMPAT_INFO"
	.align	4
        /*0000*/ 	.byte	0x02, 0x09, 0x00, 0x00, 0x02, 0x02, 0x01, 0x00, 0x02, 0x05, 0x05, 0x00, 0x03, 0x07, 0x01, 0x01
        /*0010*/ 	.byte	0x02, 0x03, 0x00, 0x00, 0x02, 0x06, 0x01, 0x00, 0x04, 0x0b, 0x08, 0x00, 0x01, 0x00, 0x00, 0x00
        /*0020*/ 	.byte	0x00, 0x00, 0x00, 0x00


//--------------------- .nv.info._Z29histogram_cluster_hash_kernelPji --------------------------
	.section	.nv.info._Z29histogram_cluster_hash_kernelPji,"",@"SHT_CUDA_INFO"
	.sectionflags	@""
	.align	4


	//----- nvinfo : EIATTR_CUDA_API_VERSION
	.align		4
        /*0000*/ 	.byte	0x04, 0x37
        /*0002*/ 	.short	(.L_15 - .L_14)
.L_14:
        /*0004*/ 	.word	0x00000082


	//----- nvinfo : EIATTR_KPARAM_INFO
	.align		4
.L_15:
        /*0008*/ 	.byte	0x04, 0x17
        /*000a*/ 	.short	(.L_17 - .L_16)
.L_16:
        /*000c*/ 	.word	0x00000000
        /*0010*/ 	.short	0x0001
        /*0012*/ 	.short	0x0008
        /*0014*/ 	.byte	0x00, 0xf0, 0x11, 0x00


	//----- nvinfo : EIATTR_KPARAM_INFO
	.align		4
.L_17:
        /*0018*/ 	.byte	0x04, 0x17
        /*001a*/ 	.short	(.L_19 - .L_18)
.L_18:
        /*001c*/ 	.word	0x00000000
        /*0020*/ 	.short	0x0000
        /*0022*/ 	.short	0x0000
        /*0024*/ 	.byte	0x00, 0xf5, 0x21, 0x00


	//----- nvinfo : EIATTR_SPARSE_MMA_MASK
	.align		4
.L_19:
        /*0028*/ 	.byte	0x03, 0x50
        /*002a*/ 	.short	0x0000


	//----- nvinfo : EIATTR_MAXREG_COUNT
	.align		4
        /*002c*/ 	.byte	0x03, 0x1b
        /*002e*/ 	.short	0x00ff


	//----- nvinfo : EIATTR_NUM_BARRIERS
	.align		4
        /*0030*/ 	.byte	0x02, 0x4c
        /*0032*/ 	.byte	0x01
	.zero		1


	//----- nvinfo : EIATTR_MERCURY_ISA_VERSION
	.align		4
        /*0034*/ 	.byte	0x03, 0x5f
        /*0036*/ 	.short	0x0101


	//----- nvinfo : EIATTR_COOP_GROUP_MASK_REGIDS
	.align		4
        /*0038*/ 	.byte	0x04, 0x29
        /*003a*/ 	.short	(.L_21 - .L_20)


	//   ....[0]....
.L_20:
        /*003c*/ 	.word	0xffffffff


	//   ....[1]....
        /*0040*/ 	.word	0xffffffff


	//----- nvinfo : EIATTR_COOP_GROUP_INSTR_OFFSETS
	.align		4
.L_21:
        /*0044*/ 	.byte	0x04, 0x28
        /*0046*/ 	.short	(.L_23 - .L_22)


	//   ....[0]....
.L_22:
        /*0048*/ 	.word	0x00000360


	//   ....[1]....
        /*004c*/ 	.word	0x00000b50


	//----- nvinfo : EIATTR_VRC_CTA_INIT_COUNT
	.align		4
.L_23:
        /*0050*/ 	.byte	0x02, 0x4a
	.zero		1
	.zero		1


	//----- nvinfo : EIATTR_EXIT_INSTR_OFFSETS
	.align		4
        /*0054*/ 	.byte	0x04, 0x1c
        /*0056*/ 	.short	(.L_25 - .L_24)


	//   ....[0]....
.L_24:
        /*0058*/ 	.word	0x00000fc0


	//----- nvinfo : EIATTR_CRS_STACK_SIZE
	.align		4
.L_25:
        /*005c*/ 	.byte	0x04, 0x1e
        /*005e*/ 	.short	(.L_27 - .L_26)
.L_26:
        /*0060*/ 	.word	0x00000000


	//----- nvinfo : EIATTR_CBANK_PARAM_SIZE
	.align		4
.L_27:
        /*0064*/ 	.byte	0x03, 0x19
        /*0066*/ 	.short	0x000c


	//----- nvinfo : EIATTR_PARAM_CBANK
	.align		4
        /*0068*/ 	.byte	0x04, 0x0a
        /*006a*/ 	.short	(.L_29 - .L_28)
	.align		4
.L_28:
        /*006c*/ 	.word	index@(.nv.constant0._Z29histogram_cluster_hash_kernelPji)
        /*0070*/ 	.short	0x0380
        /*0072*/ 	.short	0x000c


	//----- nvinfo : EIATTR_SW_WAR
	.align		4
.L_29:
        /*0074*/ 	.byte	0x04, 0x36
        /*0076*/ 	.short	(.L_31 - .L_30)
.L_30:
        /*0078*/ 	.word	0x00000008
.L_31:


//--------------------- .nv.info._Z28histogram_global_hash_kernelPji --------------------------
	.section	.nv.info._Z28histogram_global_hash_kernelPji,"",@"SHT_CUDA_INFO"
	.sectionflags	@""
	.align	4


	//----- nvinfo : EIATTR_CUDA_API_VERSION
	.align		4
        /*0000*/ 	.byte	0x04, 0x37
        /*0002*/ 	.short	(.L_33 - .L_32)
.L_32:
        /*0004*/ 	.word	0x00000082


	//----- nvinfo : EIATTR_KPARAM_INFO
	.align		4
.L_33:
        /*0008*/ 	.byte	0x04, 0x17
        /*000a*/ 	.short	(.L_35 - .L_34)
.L_34:
        /*000c*/ 	.word	0x00000000
        /*0010*/ 	.short	0x0001
        /*0012*/ 	.short	0x0008
        /*0014*/ 	.byte	0x00, 0xf0, 0x11, 0x00


	//----- nvinfo : EIATTR_KPARAM_INFO
	.align		4
.L_35:
        /*0018*/ 	.byte	0x04, 0x17
        /*001a*/ 	.short	(.L_37 - .L_36)
.L_36:
        /*001c*/ 	.word	0x00000000
        /*0020*/ 	.short	0x0000
        /*0022*/ 	.short	0x0000
        /*0024*/ 	.byte	0x00, 0xf5, 0x21, 0x00


	//----- nvinfo : EIATTR_SPARSE_MMA_MASK
	.align		4
.L_37:
        /*0028*/ 	.byte	0x03, 0x50
        /*002a*/ 	.short	0x0000


	//----- nvinfo : EIATTR_MAXREG_COUNT
	.align		4
        /*002c*/ 	.byte	0x03, 0x1b
        /*002e*/ 	.short	0x00ff


	//----- nvinfo : EIATTR_MERCURY_ISA_VERSION
	.align		4
        /*0030*/ 	.byte	0x03, 0x5f
        /*0032*/ 	.short	0x0101


	//----- nvinfo : EIATTR_VRC_CTA_INIT_COUNT
	.align		4
        /*0034*/ 	.byte	0x02, 0x4a
	.zero		1
	.zero		1


	//----- nvinfo : EIATTR_EXIT_INSTR_OFFSETS
	.align		4
        /*0038*/ 	.byte	0x04, 0x1c
        /*003a*/ 	.short	(.L_39 - .L_38)


	//   ....[0]....
.L_38:
        /*003c*/ 	.word	0x00000030


	//   ....[1]....
        /*0040*/ 	.word	0x000004a0


	//   ....[2]....
        /*0044*/ 	.word	0x000005e0


	//----- nvinfo : EIATTR_CBANK_PARAM_SIZE
	.align		4
.L_39:
        /*0048*/ 	.byte	0x03, 0x19
        /*004a*/ 	.short	0x000c


	//----- nvinfo : EIATTR_PARAM_CBANK
	.align		4
        /*004c*/ 	.byte	0x04, 0x0a
        /*004e*/ 	.short	(.L_41 - .L_40)
	.align		4
.L_40:
        /*0050*/ 	.word	index@(.nv.constant0._Z28histogram_global_hash_kernelPji)
        /*0054*/ 	.short	0x0380
        /*0056*/ 	.short	0x000c


	//----- nvinfo : EIATTR_SW_WAR
	.align		4
.L_41:
        /*0058*/ 	.byte	0x04, 0x36
        /*005a*/ 	.short	(.L_43 - .L_42)
.L_42:
        /*005c*/ 	.word	0x00000008
.L_43:


//--------------------- .nv.callgraph             --------------------------
	.section	.nv.callgraph,"",@"SHT_CUDA_CALLGRAPH"
	.align	4
	.sectionentsize	8
	.align		4
        /*0000*/ 	.word	0x00000000
	.align		4
        /*0004*/ 	.word	0xffffffff
	.align		4
        /*0008*/ 	.word	0x00000000
	.align		4
        /*000c*/ 	.word	0xfffffffe
	.align		4
        /*0010*/ 	.word	0x00000000
	.align		4
        /*0014*/ 	.word	0xfffffffd
	.align		4
        /*0018*/ 	.word	0x00000000
	.align		4
        /*001c*/ 	.word	0xfffffffc


//--------------------- .text._Z29histogram_cluster_hash_kernelPji --------------------------
	.section	.text._Z29histogram_cluster_hash_kernelPji,"ax",@progbits
	.align	128
        .global         _Z29histogram_cluster_hash_kernelPji
        .type           _Z29histogram_cluster_hash_kernelPji,@function
        .size           _Z29histogram_cluster_hash_kernelPji,(.L_x_36 - _Z29histogram_cluster_hash_kernelPji)
        .other          _Z29histogram_cluster_hash_kernelPji,@"STO_CUDA_ENTRY STV_DEFAULT"
_Z29histogram_cluster_hash_kernelPji:
.text._Z29histogram_cluster_hash_kernelPji:
[----:B------:R-:W-:Y:S01]  /*0000*/  LDC R1, c[0x0][0x37c] ;  /* 0x0000df00ff017b82 */ /* 0x000fe20000000800 */
[----:B------:R-:W0:Y:S07]  /*0010*/  S2R R0, SR_TID.X ;  /* 0x0000000000007919 */ /* 0x000e2e0000002100 */
[----:B------:R-:W1:Y:S01]  /*0020*/  LDC R5, c[0x0][0x360] ;  /* 0x0000d800ff057b82 */ /* 0x000e620000000800 */
[----:B------:R-:W2:Y:S01]  /*0030*/  LDCU.64 UR6, c[0x0][0x358] ;  /* 0x00006b00ff0677ac */ /* 0x000ea20008000a00 */
[----:B-1----:R-:W-:Y:S01]  /*0040*/  LOP3.LUT R3, R5, 0xffff, RZ, 0xc0, !PT ;  /* 0x0000ffff05037812 */ /* 0x002fe200078ec0ff */
[----:B0-----:R-:W-:-:S05]  /*0050*/  IMAD.IADD R2, R0, 0x1, R5 ;  /* 0x0000000100027824 */ /* 0x001fca00078e0205 */
[----:B------:R-:W-:-:S04]  /*0060*/  LOP3.LUT R2, R2, 0x3fff, RZ, 0x3c, !PT ;  /* 0x00003fff02027812 */ /* 0x000fc800078e3cff */
[----:B------:R-:W-:Y:S02]  /*0070*/  LOP3.LUT R2, R2, 0xffff, RZ, 0xc0, !PT ;  /* 0x0000ffff02027812 */ /* 0x000fe400078ec0ff */
[----:B--2---:R-:W-:-:S07]  /*0080*/  MOV R8, 0xa0 ;  /* 0x000000a000087802 */ /* 0x004fce0000000f00 */
[----:B------:R-:W-:Y:S05]  /*0090*/  CALL.REL.NOINC `($__internal_0_$__cuda_sm20_div_u16) ;  /* 0x0000000c00cc7944 */ /* 0x000fea0003c00000 */
[----:B------:R-:W0:Y:S01]  /*00a0*/  S2R R7, SR_CgaCtaId ;  /* 0x0000000000077919 */ /* 0x000e220000008800 */
[----:B------:R-:W-:Y:S01]  /*00b0*/  LOP3.LUT R4, R6, 0x3, RZ, 0xc0, !PT ;  /* 0x0000000306047812 */ /* 0x000fe200078ec0ff */
[----:B------:R-:W-:Y:S01]  /*00c0*/  BSSY.RECONVERGENT B0, `(.L_x_0) ;  /* 0x0000012000007945 */ /* 0x000fe20003800200 */
[----:B------:R-:W-:Y:S02]  /*00d0*/  MOV R2, 0x400 ;  /* 0x0000040000027802 */ /* 0x000fe40000000f00 */
[----:B------:R-:W-:Y:S02]  /*00e0*/  ISETP.NE.AND P0, PT, R4, 0x2, PT ;  /* 0x000000020400780c */ /* 0x000fe40003f05270 */
[----:B0-----:R-:W-:Y:S01]  /*00f0*/  LEA R9, R7, R2, 0x18 ;  /* 0x0000000207097211 */ /* 0x001fe200078ec0ff */
[----:B------:R-:W-:-:S10]  /*0100*/  IMAD.MOV.U32 R2, RZ, RZ, R0 ;  /* 0x000000ffff027224 */ /* 0x000fd400078e0000 */
[----:B------:R-:W-:Y:S05]  /*0110*/  @!P0 BRA `(.L_x_1) ;  /* 0x0000000000308947 */ /* 0x000fea0003800000 */
[----:B------:R-:W0:Y:S01]  /*0120*/  S2R R6, SR_CgaCtaId ;  /* 0x0000000000067919 */ /* 0x000e220000008800 */
[----:B------:R-:W-:Y:S01]  /*0130*/  MOV R3, 0x400 ;  /* 0x0000040000037802 */ /* 0x000fe20000000f00 */
[----:B------:R-:W-:Y:S02]  /*0140*/  IMAD.MOV.U32 R11, RZ, RZ, RZ ;  /* 0x000000ffff0b7224 */ /* 0x000fe400078e00ff */
[----:B------:R-:W-:Y:S01]  /*0150*/  IMAD.MOV.U32 R2, RZ, RZ, R0 ;  /* 0x000000ffff027224 */ /* 0x000fe200078e0000 */
[----:B0-----:R-:W-:-:S07]  /*0160*/  LEA R3, R6, R3, 0x18 ;  /* 0x0000000306037211 */ /* 0x001fce00078ec0ff */
.L_x_2:
[----:B------:R-:W-:Y:S02]  /*0170*/  IMAD R6, R2, 0x4, R3 ;  /* 0x0000000402067824 */ /* 0x000fe400078e0203 */
[----:B------:R-:W-:Y:S02]  /*0180*/  VIADD R11, R11, 0x1 ;  /* 0x000000010b0b7836 */ /* 0x000fe40000000000 */
[----:B------:R-:W-:Y:S01]  /*0190*/  IMAD.IADD R2, R5, 0x1, R2 ;  /* 0x0000000105027824 */ /* 0x000fe200078e0202 */
[----:B------:R0:W-:Y:S02]  /*01a0*/  STS [R6], RZ ;  /* 0x000000ff06007388 */ /* 0x0001e40000000800 */
[----:B------:R-:W-:-:S04]  /*01b0*/  LOP3.LUT R8, R11, R4, RZ, 0x3c, !PT ;  /* 0x000000040b087212 */ /* 0x000fc800078e3cff */
[----:B------:R-:W-:-:S13]  /*01c0*/  ISETP.NE.AND P0, PT, R8, 0x2, PT ;  /* 0x000000020800780c */ /* 0x000fda0003f05270 */
[----:B0-----:R-:W-:Y:S05]  /*01d0*/  @P0 BRA `(.L_x_2) ;  /* 0xfffffffc00e40947 */ /* 0x001fea000383ffff */
.L_x_1:
[----:B------:R-:W-:Y:S05]  /*01e0*/  BSYNC.RECONVERGENT B0 ;  /* 0x0000000000007941 */ /* 0x000fea0003800200 */
.L_x_0:
[----:B------:R-:W-:Y:S01]  /*01f0*/  BSSY.RECONVERGENT B0, `(.L_x_3) ;  /* 0x000000d000007945 */ /* 0x000fe20003800200 */
[----:B------:R-:W-:-:S07]  /*0200*/  IMAD R6, R2, 0x4, R9 ;  /* 0x0000000402067824 */ /* 0x000fce00078e0209 */
.L_x_4:
[C-C-:B------:R-:W-:Y:S01]  /*0210*/  IMAD R3, R5.reuse, 0x4, R6.reuse ;  /* 0x0000000405037824 */ /* 0x140fe200078e0206 */
[----:B------:R0:W-:Y:S01]  /*0220*/  STS [R6], RZ ;  /* 0x000000ff06007388 */ /* 0x0001e20000000800 */
[C-C-:B------:R-:W-:Y:S02]  /*0230*/  IMAD R8, R5.reuse, 0x8, R6.reuse ;  /* 0x0000000805087824 */ /* 0x140fe400078e0206 */
[C---:B------:R-:W-:Y:S01]  /*0240*/  IMAD R10, R5.reuse, 0xc, R6 ;  /* 0x0000000c050a7824 */ /* 0x040fe200078e0206 */
[----:B------:R1:W-:Y:S01]  /*0250*/  STS [R3], RZ ;  /* 0x000000ff03007388 */ /* 0x0003e20000000800 */
[----:B------:R-:W-:-:S03]  /*0260*/  IMAD R2, R5, 0x4, R2 ;  /* 0x0000000405027824 */ /* 0x000fc600078e0202 */
[----:B------:R1:W-:Y:S01]  /*0270*/  STS [R8], RZ ;  /* 0x000000ff08007388 */ /* 0x0003e20000000800 */
[----:B0-----:R-:W-:Y:S01]  /*0280*/  IMAD R6, R5, 0x10, R6 ;  /* 0x0000001005067824 */ /* 0x001fe200078e0206 */
[----:B------:R-:W-:Y:S02]  /*0290*/  ISETP.GE.U32.AND P0, PT, R2, 0x4000, PT ;  /* 0x000040000200780c */ /* 0x000fe40003f06070 */
[----:B------:R1:W-:Y:S11]  /*02a0*/  STS [R10], RZ ;  /* 0x000000ff0a007388 */ /* 0x0003f60000000800 */
[----:B-1----:R-:W-:Y:S05]  /*02b0*/  @!P0 BRA `(.L_x_4) ;  /* 0xfffffffc00d48947 */ /* 0x002fea000383ffff */
[----:B------:R-:W-:Y:S05]  /*02c0*/  BSYNC.RECONVERGENT B0 ;  /* 0x0000000000007941 */ /* 0x000fea0003800200 */
.L_x_3:
[----:B------:R-:W0:Y:S01]  /*02d0*/  LDCU UR4, c[0x0][0x36c] ;  /* 0x00006d80ff0477ac */ /* 0x000e220008000800 */
[----:B------:R-:W-:Y:S01]  /*02e0*/  BAR.SYNC.DEFER_BLOCKING 0x0 ;  /* 0x0000000000007b1d */ /* 0x000fe20000010000 */
[----:B0-----:R-:W-:-:S09]  /*02f0*/  UISETP.EQ.U32.AND UP0, UPT, UR4, 0x1, UPT ;  /* 0x000000010400788c */ /* 0x001fd2000bf02070 */
[----:B------:R-:W-:Y:S05]  /*0300*/  BRA.U !UP0, `(.L_x_5) ;  /* 0x0000000108147547 */ /* 0x000fea000b800000 */
[----:B------:R-:W-:Y:S06]  /*0310*/  MEMBAR.ALL.GPU ;  /* 0x0000000000007992 */ /* 0x000fec000000a000 */
[----:B------:R-:W-:-:S00]  /*0320*/  ERRBAR ;  /* 0x00000000000079ab */ /* 0x000fc00000000000 */
[----:B------:R-:W-:Y:S08]  /*0330*/  CGAERRBAR ;  /* 0x00000000000075ab */ /* 0x000ff00000000000 */
[----:B------:R-:W-:Y:S01]  /*0340*/  UCGABAR_ARV ;  /* 0x00000000000079c7 */ /* 0x000fe20008000000 */
[----:B------:R-:W-:Y:S05]  /*0350*/  BRA `(.L_x_6) ;  /* 0x0000000000047947 */ /* 0x000fea0003800000 */
.L_x_5:
[----:B------:R-:W-:Y:S01]  /*0360*/  NOP ;  /* 0x0000000000007918 */ /* 0x000fe20000000000 */
.L_x_6:
[----:B------:R-:W-:Y:S05]  /*0370*/  BRA.U !UP0, `(.L_x_7) ;  /* 0x00000001080c7547 */ /* 0x000fea000b800000 */
[----:B------:R-:W-:Y:S01]  /*0380*/  UCGABAR_WAIT ;  /* 0x0000000000007dc7 */ /* 0x000fe20008000000 */
[----:B------:R-:W-:Y:S01]  /*0390*/  CCTL.IVALL ;  /* 0x00000000ff00798f */ /* 0x000fe20002000000 */
[----:B------:R-:W-:Y:S05]  /*03a0*/  BRA `(.L_x_8) ;  /* 0x0000000000047947 */ /* 0x000fea0003800000 */
.L_x_7:
[----:B------:R-:W-:Y:S06]  /*03b0*/  BAR.SYNC.DEFER_BLOCKING 0x0 ;  /* 0x0000000000007b1d */ /* 0x000fec0000010000 */
.L_x_8:
[----:B------:R-:W0:Y:S02]  /*03c0*/  LDCU UR5, c[0x0][0x388] ;  /* 0x00007100ff0577ac */ /* 0x000e240008000800 */
[----:B0-----:R-:W-:-:S09]  /*03d0*/  UISETP.GE.AND UP1, UPT, UR5, 0x1, UPT ;  /* 0x000000010500788c */ /* 0x001fd2000bf26270 */
[----:B------:R-:W-:Y:S05]  /*03e0*/  BRA.U !UP1, `(.L_x_9) ;  /* 0x0000000509bc7547 */ /* 0x000fea000b800000 */
[----:B------:R-:W0:Y:S01]  /*03f0*/  S2UR UR8, SR_CTAID.X ;  /* 0x00000000000879c3 */ /* 0x000e220000002500 */
[----:B------:R-:W-:Y:S01]  /*0400*/  UISETP.GE.U32.AND UP2, UPT, UR5, 0x4, UPT ;  /* 0x000000040500788c */ /* 0x000fe2000bf46070 */
[----:B------:R-:W-:Y:S01]  /*0410*/  IMAD.MOV.U32 R3, RZ, RZ, 0x2c9277b5 ;  /* 0x2c9277b5ff037424 */ /* 0x000fe200078e00ff */
[----:B------:R-:W-:-:S04]  /*0420*/  ULOP3.LUT UR4, UR5, 0x3, URZ, 0xc0, !UPT ;  /* 0x0000000305047892 */ /* 0x000fc8000f8ec0ff */
[----:B------:R-:W-:Y:S01]  /*0430*/  UISETP.NE.AND UP1, UPT, UR4, URZ, UPT ;  /* 0x000000ff0400728c */ /* 0x000fe2000bf25270 */
[----:B0-----:R-:W-:-:S04]  /*0440*/  IMAD R6, R5, UR8, R0 ;  /* 0x0000000805067c24 */ /* 0x001fc8000f8e0200 */
[----:B------:R-:W-:Y:S01]  /*0450*/  IMAD R6, R6, R3, -0x53a9b4fb ;  /* 0xac564b0506067424 */ /* 0x000fe200078e0203 */
[----:B------:R-:W-:Y:S06]  /*0460*/  BRA.U !UP2, `(.L_x_10) ;  /* 0x000000050a347547 */ /* 0x000fec000b800000 */
[----:B------:R-:W0:Y:S01]  /*0470*/  S2R R8, SR_SWINHI ;  /* 0x0000000000087919 */ /* 0x000e220000002f00 */
[----:B------:R-:W-:-:S04]  /*0480*/  ULOP3.LUT UR5, UR5, 0x7ffffffc, URZ, 0xc0, !UPT ;  /* 0x7ffffffc05057892 */ /* 0x000fc8000f8ec0ff */
[----:B------:R-:W-:Y:S01]  /*0490*/  UIADD3 UR5, UPT, UPT, -UR5, URZ, URZ ;  /* 0x000000ff05057290 */ /* 0x000fe2000fffe1ff */
[----:B------:R-:W-:Y:S02]  /*04a0*/  MOV R2, R9 ;  /* 0x0000000900027202 */ /* 0x000fe40000000f00 */
[----:B0-----:R-:W-:-:S09]  /*04b0*/  MOV R3, R8 ;  /* 0x0000000800037202 */ /* 0x001fd20000000f00 */
.L_x_11:
[----:B------:R-:W-:-:S04]  /*04c0*/  SHF.R.U32.HI R11, RZ, 0x10, R6 ;  /* 0x00000010ff0b7819 */ /* 0x000fc80000011606 */
[----:B------:R-:W-:-:S05]  /*04d0*/  LOP3.LUT R11, R6, 0x3d, R11, 0x96, !PT ;  /* 0x0000003d060b7812 */ /* 0x000fca00078e960b */
[----:B------:R-:W-:-:S05]  /*04e0*/  IMAD R11, R11, 0x9, RZ ;  /* 0x000000090b0b7824 */ /* 0x000fca00078e02ff */
[----:B------:R-:W-:-:S04]  /*04f0*/  SHF.R.U32.HI R6, RZ, 0x4, R11 ;  /* 0x00000004ff067819 */ /* 0x000fc8000001160b */
[----:B------:R-:W-:-:S05]  /*0500*/  LOP3.LUT R6, R6, R11, RZ, 0x3c, !PT ;  /* 0x0000000b06067212 */ /* 0x000fca00078e3cff */
[----:B------:R-:W-:-:S05]  /*0510*/  IMAD R6, R6, 0x27d4eb2d, RZ ;  /* 0x27d4eb2d06067824 */ /* 0x000fca00078e02ff */
[----:B------:R-:W-:-:S04]  /*0520*/  SHF.R.U32.HI R11, RZ, 0xf, R6 ;  /* 0x0000000fff0b7819 */ /* 0x000fc80000011606 */
[----:B------:R-:W-:-:S04]  /*0530*/  LOP3.LUT R11, R11, R6, RZ, 0x3c, !PT ;  /* 0x000000060b0b7212 */ /* 0x000fc800078e3cff */
[--C-:B------:R-:W-:Y:S01]  /*0540*/  SHF.R.U32.HI R6, RZ, 0x10, R11.reuse ;  /* 0x00000010ff067819 */ /* 0x100fe2000001160b */
[C---:B------:R-:W-:Y:S01]  /*0550*/  IMAD.SHL.U32 R12, R11.reuse, 0x4, RZ ;  /* 0x000000040b0c7824 */ /* 0x040fe200078e00ff */
[----:B------:R-:W-:Y:S02]  /*0560*/  SHF.R.U32.HI R10, RZ, 0xe, R11 ;  /* 0x0000000eff0a7819 */ /* 0x000fe4000001160b */
[----:B------:R-:W-:Y:S02]  /*0570*/  LOP3.LUT R6, R11, 0x3d, R6, 0x96, !PT ;  /* 0x0000003d0b067812 */ /* 0x000fe400078e9606 */
[----:B------:R-:W-:Y:S02]  /*0580*/  LOP3.LUT R11, R10, 0xf, RZ, 0xc0, !PT ;  /* 0x0000000f0a0b7812 */ /* 0x000fe400078ec0ff */
[----:B------:R-:W-:Y:S01]  /*0590*/  LOP3.LUT R15, R12, 0xfffc, RZ, 0xc0, !PT ;  /* 0x0000fffc0c0f7812 */ /* 0x000fe200078ec0ff */
[----:B------:R-:W-:Y:S01]  /*05a0*/  IMAD R6, R6, 0x9, RZ ;  /* 0x0000000906067824 */ /* 0x000fe200078e02ff */
[----:B------:R-:W-:-:S02]  /*05b0*/  PRMT R10, R11, 0x654, R2 ;  /* 0x000006540b0a7816 */ /* 0x000fc40000000002 */
[----:B------:R-:W-:Y:S02]  /*05c0*/  MOV R11, R3 ;  /* 0x00000003000b7202 */ /* 0x000fe40000000f00 */
[----:B------:R-:W-:Y:S02]  /*05d0*/  SHF.R.U32.HI R13, RZ, 0x4, R6 ;  /* 0x00000004ff0d7819 */ /* 0x000fe40000011606 */
[----:B------:R-:W-:Y:S02]  /*05e0*/  IADD3 R10, P0, PT, R10, R15, RZ ;  /* 0x0000000f0a0a7210 */ /* 0x000fe40007f1e0ff */
[----:B------:R-:W-:-:S03]  /*05f0*/  LOP3.LUT R13, R13, R6, RZ, 0x3c, !PT ;  /* 0x000000060d0d7212 */ /* 0x000fc600078e3cff */
[----:B------:R-:W-:Y:S02]  /*0600*/  IMAD.X R11, RZ, RZ, R11, P0 ;  /* 0x000000ffff0b7224 */ /* 0x000fe400000e060b */
[----:B------:R-:W-:-:S05]  /*0610*/  IMAD R13, R13, 0x27d4eb2d, RZ ;  /* 0x27d4eb2d0d0d7824 */ /* 0x000fca00078e02ff */
[----:B------:R-:W-:-:S04]  /*0620*/  SHF.R.U32.HI R6, RZ, 0xf, R13 ;  /* 0x0000000fff067819 */ /* 0x000fc8000001160d */
[----:B------:R-:W-:-:S04]  /*0630*/  LOP3.LUT R6, R6, R13, RZ, 0x3c, !PT ;  /* 0x0000000d06067212 */ /* 0x000fc800078e3cff */
[--C-:B------:R-:W-:Y:S02]  /*0640*/  SHF.R.U32.HI R13, RZ, 0x10, R6.reuse ;  /* 0x00000010ff0d7819 */ /* 0x100fe40000011606 */
[----:B------:R-:W-:Y:S02]  /*0650*/  SHF.R.U32.HI R12, RZ, 0xe, R6 ;  /* 0x0000000eff0c7819 */ /* 0x000fe40000011606 */
[----:B------:R-:W-:-:S05]  /*0660*/  LOP3.LUT R13, R6, 0x3d, R13, 0x96, !PT ;  /* 0x0000003d060d7812 */ /* 0x000fca00078e960d */
[----:B------:R-:W-:-:S05]  /*0670*/  IMAD R13, R13, 0x9, RZ ;  /* 0x000000090d0d7824 */ /* 0x000fca00078e02ff */
[----:B------:R-:W-:-:S04]  /*0680*/  SHF.R.U32.HI R8, RZ, 0x4, R13 ;  /* 0x00000004ff087819 */ /* 0x000fc8000001160d */
[----:B------:R-:W-:-:S05]  /*0690*/  LOP3.LUT R8, R8, R13, RZ, 0x3c, !PT ;  /* 0x0000000d08087212 */ /* 0x000fca00078e3cff */
[----:B------:R-:W-:-:S05]  /*06a0*/  IMAD R8, R8, 0x27d4eb2d, RZ ;  /* 0x27d4eb2d08087824 */ /* 0x000fca00078e02ff */
[----:B------:R-:W-:-:S04]  /*06b0*/  SHF.R.U32.HI R13, RZ, 0xf, R8 ;  /* 0x0000000fff0d7819 */ /* 0x000fc80000011608 */
[----:B------:R-:W-:-:S04]  /*06c0*/  LOP3.LUT R8, R13, R8, RZ, 0x3c, !PT ;  /* 0x000000080d087212 */ /* 0x000fc800078e3cff */
[----:B------:R-:W-:-:S04]  /*06d0*/  SHF.R.U32.HI R13, RZ, 0x10, R8 ;  /* 0x00000010ff0d7819 */ /* 0x000fc80000011608 */
[----:B------:R-:W-:-:S05]  /*06e0*/  LOP3.LUT R13, R8, 0x3d, R13, 0x96, !PT ;  /* 0x0000003d080d7812 */ /* 0x000fca00078e960d */
[----:B------:R-:W-:-:S05]  /*06f0*/  IMAD R13, R13, 0x9, RZ ;  /* 0x000000090d0d7824 */ /* 0x000fca00078e02ff */
[----:B------:R-:W-:-:S04]  /*0700*/  SHF.R.U32.HI R14, RZ, 0x4, R13 ;  /* 0x00000004ff0e7819 */ /* 0x000fc8000001160d */
[----:B------:R-:W-:-:S05]  /*0710*/  LOP3.LUT R14, R14, R13, RZ, 0x3c, !PT ;  /* 0x0000000d0e0e7212 */ /* 0x000fca00078e3cff */
[----:B------:R-:W-:Y:S02]  /*0720*/  IMAD R13, R14, 0x27d4eb2d, RZ ;  /* 0x27d4eb2d0e0d7824 */ /* 0x000fe400078e02ff */
[----:B------:R-:W-:-:S03]  /*0730*/  IMAD.SHL.U32 R14, R6, 0x4, RZ ;  /* 0x00000004060e7824 */ /* 0x000fc600078e00ff */
[----:B------:R-:W-:Y:S02]  /*0740*/  SHF.R.U32.HI R16, RZ, 0xf, R13 ;  /* 0x0000000fff107819 */ /* 0x000fe4000001160d */
[----:B------:R-:W-:Y:S02]  /*0750*/  LOP3.LUT R19, R14, 0xfffc, RZ, 0xc0, !PT ;  /* 0x0000fffc0e137812 */ /* 0x000fe400078ec0ff */
[----:B------:R-:W-:Y:S02]  /*0760*/  LOP3.LUT R6, R16, R13, RZ, 0x3c, !PT ;  /* 0x0000000d10067212 */ /* 0x000fe400078e3cff */
[----:B------:R-:W-:Y:S01]  /*0770*/  SHF.R.U32.HI R14, RZ, 0xe, R8 ;  /* 0x0000000eff0e7819 */ /* 0x000fe20000011608 */
[----:B------:R-:W-:Y:S01]  /*0780*/  IMAD.SHL.U32 R8, R8, 0x4, RZ ;  /* 0x0000000408087824 */ /* 0x000fe200078e00ff */
[----:B------:R-:W-:Y:S02]  /*0790*/  LOP3.LUT R13, R12, 0xf, RZ, 0xc0, !PT ;  /* 0x0000000f0c0d7812 */ /* 0x000fe400078ec0ff */
[----:B------:R-:W-:-:S02]  /*07a0*/  SHF.R.U32.HI R16, RZ, 0xe, R6 ;  /* 0x0000000eff107819 */ /* 0x000fc40000011606 */
[----:B------:R-:W-:Y:S02]  /*07b0*/  PRMT R12, R13, 0x654, R2 ;  /* 0x000006540d0c7816 */ /* 0x000fe40000000002 */
[----:B------:R-:W-:Y:S02]  /*07c0*/  MOV R13, R3 ;  /* 0x00000003000d7202 */ /* 0x000fe40000000f00 */
[----:B------:R-:W-:Y:S01]  /*07d0*/  LOP3.LUT R21, R8, 0xfffc, RZ, 0xc0, !PT ;  /* 0x0000fffc08157812 */ /* 0x000fe200078ec0ff */
[----:B------:R-:W-:Y:S01]  /*07e0*/  IMAD.SHL.U32 R8, R6, 0x4, RZ ;  /* 0x0000000406087824 */ /* 0x000fe200078e00ff */
[----:B------:R-:W-:Y:S02]  /*07f0*/  LOP3.LUT R15, R14, 0xf, RZ, 0xc0, !PT ;  /* 0x0000000f0e0f7812 */ /* 0x000fe400078ec0ff */
[----:B------:R-:W-:Y:S02]  /*0800*/  LOP3.LUT R17, R16, 0xf, RZ, 0xc0, !PT ;  /* 0x0000000f10117812 */ /* 0x000fe400078ec0ff */
[----:B------:R-:W-:-:S02]  /*0810*/  IADD3 R12, P0, PT, R12, R19, RZ ;  /* 0x000000130c0c7210 */ /* 0x000fc40007f1e0ff */
[--C-:B------:R-:W-:Y:S02]  /*0820*/  PRMT R14, R15, 0x654, R2.reuse ;  /* 0x000006540f0e7816 */ /* 0x100fe40000000002 */
[-C--:B------:R-:W-:Y:S02]  /*0830*/  MOV R15, R3.reuse ;  /* 0x00000003000f7202 */ /* 0x080fe40000000f00 */
[----:B------:R-:W-:Y:S01]  /*0840*/  LOP3.LUT R19, R8, 0xfffc, RZ, 0xc0, !PT ;  /* 0x0000fffc08137812 */ /* 0x000fe200078ec0ff */
[----:B------:R-:W-:Y:S01]  /*0850*/  IMAD.X R13, RZ, RZ, R13, P0 ;  /* 0x000000ffff0d7224 */ /* 0x000fe200000e060d */
[----:B------:R-:W-:Y:S02]  /*0860*/  PRMT R16, R17, 0x654, R2 ;  /* 0x0000065411107816 */ /* 0x000fe40000000002 */
[----:B------:R-:W-:Y:S02]  /*0870*/  MOV R17, R3 ;  /* 0x0000000300117202 */ /* 0x000fe40000000f00 */
[----:B------:R-:W-:Y:S01]  /*0880*/  IADD3 R14, P1, PT, R14, R21, RZ ;  /* 0x000000150e0e7210 */ /* 0x000fe20007f3e0ff */
[----:B------:R-:W-:Y:S01]  /*0890*/  IMAD.MOV.U32 R21, RZ, RZ, 0x1 ;  /* 0x00000001ff157424 */ /* 0x000fe200078e00ff */
[----:B------:R-:W-:-:S03]  /*08a0*/  IADD3 R16, P0, PT, R16, R19, RZ ;  /* 0x0000001310107210 */ /* 0x000fc60007f1e0ff */
[----:B------:R-:W-:Y:S01]  /*08b0*/  IMAD.X R15, RZ, RZ, R15, P1 ;  /* 0x000000ffff0f7224 */ /* 0x000fe200008e060f */
[----:B------:R0:W-:Y:S01]  /*08c0*/  ATOM.E.ADD.STRONG.GPU PT, RZ, desc[UR6][R10.64], R21 ;  /* 0x800000150aff798a */ /* 0x0001e200081ef106 */
[----:B------:R-:W-:-:S03]  /*08d0*/  IMAD.X R17, RZ, RZ, R17, P0 ;  /* 0x000000ffff117224 */ /* 0x000fc600000e0611 */
[----:B------:R0:W-:Y:S04]  /*08e0*/  ATOM.E.ADD.STRONG.GPU PT, RZ, desc[UR6][R12.64], R21 ;  /* 0x800000150cff798a */ /* 0x0001e800081ef106 */
[----:B------:R0:W-:Y:S04]  /*08f0*/  ATOM.E.ADD.STRONG.GPU PT, RZ, desc[UR6][R14.64], R21 ;  /* 0x800000150eff798a */ /* 0x0001e800081ef106 */
[----:B------:R0:W-:Y:S01]  /*0900*/  ATOM.E.ADD.STRONG.GPU PT, RZ, desc[UR6][R16.64], R21 ;  /* 0x8000001510ff798a */ /* 0x0001e200081ef106 */
[----:B------:R-:W-:-:S04]  /*0910*/  UIADD3 UR5, UPT, UPT, UR5, 0x4, URZ ;  /* 0x0000000405057890 */ /* 0x000fc8000fffe0ff */
[----:B------:R-:W-:-:S09]  /*0920*/  UISETP.NE.AND UP2, UPT, UR5, URZ, UPT ;  /* 0x000000ff0500728c */ /* 0x000fd2000bf45270 */
[----:B0-----:R-:W-:Y:S05]  /*0930*/  BRA.U UP2, `(.L_x_11) ;  /* 0xfffffff902e07547 */ /* 0x001fea000b83ffff */
.L_x_10:
[----:B------:R-:W-:Y:S05]  /*0940*/  BRA.U !UP1, `(.L_x_9) ;  /* 0x0000000109647547 */ /* 0x000fea000b800000 */
[----:B------:R-:W0:Y:S01]  /*0950*/  S2R R8, SR_SWINHI ;  /* 0x0000000000087919 */ /* 0x000e220000002f00 */
[----:B------:R-:W-:Y:S01]  /*0960*/  IMAD.MOV.U32 R15, RZ, RZ, 0x1 ;  /* 0x00000001ff0f7424 */ /* 0x000fe200078e00ff */
[----:B------:R-:W-:Y:S01]  /*0970*/  UIADD3 UR4, UPT, UPT, -UR4, URZ, URZ ;  /* 0x000000ff04047290 */ /* 0x000fe2000fffe1ff */
[----:B------:R-:W-:Y:S02]  /*0980*/  MOV R2, R9 ;  /* 0x0000000900027202 */ /* 0x000fe40000000f00 */
[----:B0-----:R-:W-:-:S09]  /*0990*/  MOV R3, R8 ;  /* 0x0000000800037202 */ /* 0x001fd20000000f00 */
.L_x_12:
        /* <DEDUP_REMOVED lines=8> */
[----:B------:R-:W-:Y:S01]  /*0a20*/  SHF.R.U32.HI R8, RZ, 0xe, R6 ;  /* 0x0000000eff087819 */ /* 0x000fe20000011606 */
[----:B------:R-:W-:-:S03]  /*0a30*/  IMAD.SHL.U32 R10, R6, 0x4, RZ ;  /* 0x00000004060a7824 */ /* 0x000fc600078e00ff */
[----:B------:R-:W-:Y:S02]  /*0a40*/  LOP3.LUT R11, R8, 0xf, RZ, 0xc0, !PT ;  /* 0x0000000f080b7812 */ /* 0x000fe400078ec0ff */
[----:B------:R-:W-:Y:S02]  /*0a50*/  LOP3.LUT R13, R10, 0xfffc, RZ, 0xc0, !PT ;  /* 0x0000fffc0a0d7812 */ /* 0x000fe400078ec0ff */
[----:B------:R-:W-:Y:S02]  /*0a60*/  PRMT R10, R11, 0x654, R2 ;  /* 0x000006540b0a7816 */ /* 0x000fe40000000002 */
[----:B------:R-:W-:Y:S02]  /*0a70*/  MOV R11, R3 ;  /* 0x00000003000b7202 */ /* 0x000fe40000000f00 */
[----:B------:R-:W-:-:S05]  /*0a80*/  IADD3 R10, P0, PT, R10, R13, RZ ;  /* 0x0000000d0a0a7210 */ /* 0x000fca0007f1e0ff */
[----:B------:R-:W-:-:S05]  /*0a90*/  IMAD.X R11, RZ, RZ, R11, P0 ;  /* 0x000000ffff0b7224 */ /* 0x000fca00000e060b */
[----:B------:R0:W-:Y:S01]  /*0aa0*/  ATOM.E.ADD.STRONG.GPU PT, RZ, desc[UR6][R10.64], R15 ;  /* 0x8000000f0aff798a */ /* 0x0001e200081ef106 */
[----:B------:R-:W-:-:S04]  /*0ab0*/  UIADD3 UR4, UPT, UPT, UR4, 0x1, URZ ;  /* 0x0000000104047890 */ /* 0x000fc8000fffe0ff */
[----:B------:R-:W-:-:S09]  /*0ac0*/  UISETP.NE.AND UP1, UPT, UR4, URZ, UPT ;  /* 0x000000ff0400728c */ /* 0x000fd2000bf25270 */
[----:B0-----:R-:W-:Y:S05]  /*0ad0*/  BRA.U UP1, `(.L_x_12) ;  /* 0xfffffffd01b07547 */ /* 0x001fea000b83ffff */
.L_x_9:
[----:B------:R-:W-:Y:S01]  /*0ae0*/  ISETP.NE.AND P0, PT, R4, 0x2, PT ;  /* 0x000000020400780c */ /* 0x000fe20003f05270 */
[----:B------:R-:W-:-:S12]  /*0af0*/  BRA.U !UP0, `(.L_x_13) ;  /* 0x0000000108147547 */ /* 0x000fd8000b800000 */
[----:B------:R-:W-:Y:S06]  /*0b00*/  MEMBAR.ALL.GPU ;  /* 0x0000000000007992 */ /* 0x000fec000000a000 */
[----:B------:R-:W-:-:S00]  /*0b10*/  ERRBAR ;  /* 0x00000000000079ab */ /* 0x000fc00000000000 */
[----:B------:R-:W-:Y:S08]  /*0b20*/  CGAERRBAR ;  /* 0x00000000000075ab */ /* 0x000ff00000000000 */
[----:B------:R-:W-:Y:S01]  /*0b30*/  UCGABAR_ARV ;  /* 0x00000000000079c7 */ /* 0x000fe20008000000 */
[----:B------:R-:W-:Y:S05]  /*0b40*/  BRA `(.L_x_14) ;  /* 0x0000000000047947 */ /* 0x000fea0003800000 */
.L_x_13:
[----:B------:R-:W-:Y:S01]  /*0b50*/  NOP ;  /* 0x0000000000007918 */ /* 0x000fe20000000000 */
.L_x_14:
[----:B------:R-:W-:Y:S05]  /*0b60*/  BRA.U !UP0, `(.L_x_15) ;  /* 0x00000001080c7547 */ /* 0x000fea000b800000 */
[----:B------:R-:W-:Y:S01]  /*0b70*/  UCGABAR_WAIT ;  /* 0x0000000000007dc7 */ /* 0x000fe20008000000 */
[----:B------:R-:W-:Y:S01]  /*0b80*/  CCTL.IVALL ;  /* 0x00000000ff00798f */ /* 0x000fe20002000000 */
[----:B------:R-:W-:Y:S05]  /*0b90*/  BRA `(.L_x_16) ;  /* 0x0000000000047947 */ /* 0x000fea0003800000 */
.L_x_15:
[----:B------:R-:W-:Y:S06]  /*0ba0*/  BAR.SYNC.DEFER_BLOCKING 0x0 ;  /* 0x0000000000007b1d */ /* 0x000fec0000010000 */
.L_x_16:
[----:B------:R-:W-:Y:S04]  /*0bb0*/  BSSY.RECONVERGENT B0, `(.L_x_17) ;  /* 0x0000012000007945 */ /* 0x000fe80003800200 */
[----:B------:R-:W-:Y:S05]  /*0bc0*/  @!P0 BRA `(.L_x_18) ;  /* 0x0000000000408947 */ /* 0x000fea0003800000 */
[----:B------:R-:W0:Y:S01]  /*0bd0*/  LDC.64 R10, c[0x0][0x380] ;  /* 0x0000e000ff0a7b82 */ /* 0x000e220000000a00 */
[----:B------:R-:W-:-:S07]  /*0be0*/  IMAD.MOV.U32 R13, RZ, RZ, RZ ;  /* 0x000000ffff0d7224 */ /* 0x000fce00078e00ff */
.L_x_21:
[----:B-1----:R-:W-:Y:S01]  /*0bf0*/  IMAD R2, R0, 0x4, R9 ;  /* 0x0000000400027824 */ /* 0x002fe200078e0209 */
[----:B------:R-:W-:Y:S01]  /*0c00*/  BSSY.RECONVERGENT B1, `(.L_x_19) ;  /* 0x000000a000017945 */ /* 0x000fe20003800200 */
[----:B------:R-:W-:-:S03]  /*0c10*/  VIADD R13, R13, 0x1 ;  /* 0x000000010d0d7836 */ /* 0x000fc60000000000 */
[----:B------:R-:W1:Y:S02]  /*0c20*/  LDS R15, [R2] ;  /* 0x00000000020f7984 */ /* 0x000e640000000800 */
[----:B------:R-:W-:-:S04]  /*0c30*/  LOP3.LUT R3, R13, R4, RZ, 0x3c, !PT ;  /* 0x000000040d037212 */ /* 0x000fc800078e3cff */
[----:B------:R-:W-:Y:S02]  /*0c40*/  ISETP.NE.AND P1, PT, R3, 0x2, PT ;  /* 0x000000020300780c */ /* 0x000fe40003f25270 */
[----:B-1----:R-:W-:-:S13]  /*0c50*/  ISETP.NE.AND P0, PT, R15, RZ, PT ;  /* 0x000000ff0f00720c */ /* 0x002fda0003f05270 */
[----:B------:R-:W-:Y:S05]  /*0c60*/  @!P0 BRA `(.L_x_20) ;  /* 0x00000000000c8947 */ /* 0x000fea0003800000 */
[----:B------:R-:W-:-:S04]  /*0c70*/  IMAD R3, R7, 0x4000, R0 ;  /* 0x0000400007037824 */ /* 0x000fc800078e0200 */
[----:B0-----:R-:W-:-:S05]  /*0c80*/  IMAD.WIDE R2, R3, 0x4, R10 ;  /* 0x0000000403027825 */ /* 0x001fca00078e020a */
[----:B------:R1:W-:Y:S02]  /*0c90*/  REDG.E.ADD.STRONG.GPU desc[UR6][R2.64], R15 ;  /* 0x0000000f0200798e */ /* 0x0003e4000c12e106 */
.L_x_20:
[----:B------:R-:W-:Y:S05]  /*0ca0*/  BSYNC.RECONVERGENT B1 ;  /* 0x0000000000017941 */ /* 0x000fea0003800200 */
.L_x_19:
[----:B------:R-:W-:Y:S01]  /*0cb0*/  IMAD.IADD R0, R5, 0x1, R0 ;  /* 0x0000000105007824 */ /* 0x000fe200078e0200 */
[----:B------:R-:W-:Y:S06]  /*0cc0*/  @P1 BRA `(.L_x_21) ;  /* 0xfffffffc00c81947 */ /* 0x000fec000383ffff */
.L_x_18:
[----:B------:R-:W-:Y:S05]  /*0cd0*/  BSYNC.RECONVERGENT B0 ;  /* 0x0000000000007941 */ /* 0x000fea0003800200 */
.L_x_17:
[----:B-1----:R-:W1:Y:S01]  /*0ce0*/  LDC.64 R2, c[0x0][0x380] ;  /* 0x0000e000ff027b82 */ /* 0x002e620000000a00 */
[----:B------:R-:W-:Y:S02]  /*0cf0*/  IMAD R4, R7, 0x4000, R0 ;  /* 0x0000400007047824 */ /* 0x000fe400078e0200 */
[----:B------:R-:W-:Y:S02]  /*0d00*/  IMAD R12, R0, 0x4, R9 ;  /* 0x00000004000c7824 */ /* 0x000fe400078e0209 */
[C-C-:B------:R-:W-:Y:S02]  /*0d10*/  IMAD R8, R5.reuse, 0x2, R4.reuse ;  /* 0x0000000205087824 */ /* 0x140fe400078e0204 */
[----:B------:R-:W-:Y:S02]  /*0d20*/  IMAD R9, R5, 0x3, R4 ;  /* 0x0000000305097824 */ /* 0x000fe400078e0204 */
[----:B0-----:R-:W-:-:S07]  /*0d30*/  IMAD.IADD R10, R4, 0x1, R5 ;  /* 0x00000001040a7824 */ /* 0x001fce00078e0205 */
.L_x_30:
[----:B0-----:R-:W0:Y:S01]  /*0d40*/  LDS R13, [R12] ;  /* 0x000000000c0d7984 */ /* 0x001e220000000800 */
[C-C-:B----4-:R-:W-:Y:S01]  /*0d50*/  IMAD R11, R5.reuse, 0xc, R12.reuse ;  /* 0x0000000c050b7824 */ /* 0x150fe200078e020c */
[----:B------:R-:W-:Y:S01]  /*0d60*/  BSSY.RECONVERGENT B0, `(.L_x_22) ;  /* 0x000000d000007945 */ /* 0x000fe20003800200 */
[C-C-:B--23--:R-:W-:Y:S02]  /*0d70*/  IMAD R6, R5.reuse, 0x4, R12.reuse ;  /* 0x0000000405067824 */ /* 0x14cfe400078e020c */
[----:B------:R-:W-:Y:S02]  /*0d80*/  IMAD R7, R5, 0x8, R12 ;  /* 0x0000000805077824 */ /* 0x000fe400078e020c */
[----:B------:R-:W2:Y:S04]  /*0d90*/  LDS R11, [R11] ;  /* 0x000000000b0b7984 */ /* 0x000ea80000000800 */
[----:B------:R-:W3:Y:S04]  /*0da0*/  LDS R15, [R6] ;  /* 0x00000000060f7984 */ /* 0x000ee80000000800 */
[----:B------:R-:W4:Y:S01]  /*0db0*/  LDS R17, [R7] ;  /* 0x0000000007117984 */ /* 0x000f220000000800 */
[----:B0-----:R-:W-:-:S02]  /*0dc0*/  ISETP.NE.AND P0, PT, R13, RZ, PT ;  /* 0x000000ff0d00720c */ /* 0x001fc40003f05270 */
[----:B--2---:R-:W-:Y:S02]  /*0dd0*/  ISETP.NE.AND P3, PT, R11, RZ, PT ;  /* 0x000000ff0b00720c */ /* 0x004fe40003f65270 */
[----:B---3--:R-:W-:Y:S02]  /*0de0*/  ISETP.NE.AND P1, PT, R15, RZ, PT ;  /* 0x000000ff0f00720c */ /* 0x008fe40003f25270 */
[----:B----4-:R-:W-:-:S07]  /*0df0*/  ISETP.NE.AND P2, PT, R17, RZ, PT ;  /* 0x000000ff1100720c */ /* 0x010fce0003f45270 */
[----:B------:R-:W-:Y:S06]  /*0e00*/  @!P0 BRA `(.L_x_23) ;  /* 0x0000000000088947 */ /* 0x000fec0003800000 */
[----:B-1----:R-:W-:-:S05]  /*0e10*/  IMAD.WIDE R6, R4, 0x4, R2 ;  /* 0x0000000404067825 */ /* 0x002fca00078e0202 */
[----:B------:R0:W-:Y:S02]  /*0e20*/  REDG.E.ADD.STRONG.GPU desc[UR6][R6.64], R13 ;  /* 0x0000000d0600798e */ /* 0x0001e4000c12e106 */
.L_x_23:
[----:B------:R-:W-:Y:S05]  /*0e30*/  BSYNC.RECONVERGENT B0 ;  /* 0x0000000000007941 */ /* 0x000fea0003800200 */
.L_x_22:
[----:B------:R-:W-:Y:S04]  /*0e40*/  BSSY.RECONVERGENT B0, `(.L_x_24) ;  /* 0x0000004000007945 */ /* 0x000fe80003800200 */
[----:B------:R-:W-:Y:S05]  /*0e50*/  @!P1 BRA `(.L_x_25) ;  /* 0x0000000000089947 */ /* 0x000fea0003800000 */
[----:B01----:R-:W-:-:S05]  /*0e60*/  IMAD.WIDE R6, R10, 0x4, R2 ;  /* 0x000000040a067825 */ /* 0x003fca00078e0202 */
[----:B------:R2:W-:Y:S02]  /*0e70*/  REDG.E.ADD.STRONG.GPU desc[UR6][R6.64], R15 ;  /* 0x0000000f0600798e */ /* 0x0005e4000c12e106 */
.L_x_25:
[----:B------:R-:W-:Y:S05]  /*0e80*/  BSYNC.RECONVERGENT B0 ;  /* 0x0000000000007941 */ /* 0x000fea0003800200 */
.L_x_24:
[----:B------:R-:W-:Y:S04]  /*0e90*/  BSSY.RECONVERGENT B0, `(.L_x_26) ;  /* 0x0000004000007945 */ /* 0x000fe80003800200 */
[----:B------:R-:W-:Y:S05]  /*0ea0*/  @!P2 BRA `(.L_x_27) ;  /* 0x000000000008a947 */ /* 0x000fea0003800000 */
[----:B012---:R-:W-:-:S05]  /*0eb0*/  IMAD.WIDE R6, R8, 0x4, R2 ;  /* 0x0000000408067825 */ /* 0x007fca00078e0202 */
[----:B------:R3:W-:Y:S02]  /*0ec0*/  REDG.E.ADD.STRONG.GPU desc[UR6][R6.64], R17 ;  /* 0x000000110600798e */ /* 0x0007e4000c12e106 */
.L_x_27:
[----:B------:R-:W-:Y:S05]  /*0ed0*/  BSYNC.RECONVERGENT B0 ;  /* 0x0000000000007941 */ /* 0x000fea0003800200 */
.L_x_26:
[----:B------:R-:W-:Y:S01]  /*0ee0*/  BSSY.RECONVERGENT B0, `(.L_x_28) ;  /* 0x0000005000007945 */ /* 0x000fe20003800200 */
[----:B------:R-:W-:-:S03]  /*0ef0*/  IADD3 R0, PT, PT, R5, R0, R5 ;  /* 0x0000000005007210 */ /* 0x000fc60007ffe005 */
[----:B------:R-:W-:Y:S05]  /*0f00*/  @!P3 BRA `(.L_x_29) ;  /* 0x000000000008b947 */ /* 0x000fea0003800000 */
[----:B0123--:R-:W-:-:S05]  /*0f10*/  IMAD.WIDE R6, R9, 0x4, R2 ;  /* 0x0000000409067825 */ /* 0x00ffca00078e0202 */
[----:B------:R4:W-:Y:S02]  /*0f20*/  REDG.E.ADD.STRONG.GPU desc[UR6][R6.64], R11 ;  /* 0x0000000b0600798e */ /* 0x0009e4000c12e106 */
.L_x_29:
[----:B------:R-:W-:Y:S05]  /*0f30*/  BSYNC.RECONVERGENT B0 ;  /* 0x0000000000007941 */ /* 0x000fea0003800200 */
.L_x_28:
[C---:B------:R-:W-:Y:S01]  /*0f40*/  IADD3 R0, PT, PT, R5.reuse, R0, R5 ;  /* 0x0000000005007210 */ /* 0x040fe20007ffe005 */
[C---:B------:R-:W-:Y:S02]  /*0f50*/  IMAD R4, R5.reuse, 0x4, R4 ;  /* 0x0000000405047824 */ /* 0x040fe400078e0204 */
[C---:B------:R-:W-:Y:S01]  /*0f60*/  IMAD R8, R5.reuse, 0x4, R8 ;  /* 0x0000000405087824 */ /* 0x040fe200078e0208 */
[----:B------:R-:W-:Y:S01]  /*0f70*/  ISETP.GE.U32.AND P0, PT, R0, 0x4000, PT ;  /* 0x000040000000780c */ /* 0x000fe20003f06070 */
[C---:B------:R-:W-:Y:S02]  /*0f80*/  IMAD R9, R5.reuse, 0x4, R9 ;  /* 0x0000000405097824 */ /* 0x040fe400078e0209 */
[C---:B------:R-:W-:Y:S02]  /*0f90*/  IMAD R10, R5.reuse, 0x4, R10 ;  /* 0x00000004050a7824 */ /* 0x040fe400078e020a */
[----:B------:R-:W-:-:S08]  /*0fa0*/  IMAD R12, R5, 0x10, R12 ;  /* 0x00000010050c7824 */ /* 0x000fd000078e020c */
[----:B------:R-:W-:Y:S05]  /*0fb0*/  @!P0 BRA `(.L_x_30) ;  /* 0xfffffffc00608947 */ /* 0x000fea000383ffff */
[----:B------:R-:W-:Y:S05]  /*0fc0*/  EXIT ;  /* 0x000000000000794d */ /* 0x000fea0003800000 */
        .weak           $__internal_0_$__cuda_sm20_div_u16
        .type           $__internal_0_$__cuda_sm20_div_u16,@function
        .size           $__internal_0_$__cuda_sm20_div_u16,(.L_x_36 - $__internal_0_$__cuda_sm20_div_u16)
$__internal_0_$__cuda_sm20_div_u16:
[----:B------:R-:W0:Y:S01]  /*0fd0*/  I2F.U16 R4, R3 ;  /* 0x0000000300047306 */ /* 0x000e220000101000 */
[----:B------:R-:W-:Y:S01]  /*0fe0*/  IMAD.MOV.U32 R6, RZ, RZ, 0x4b800000 ;  /* 0x4b800000ff067424 */ /* 0x000fe200078e00ff */
[----:B------:R-:W-:Y:S02]  /*0ff0*/  I2FP.F32.U32.RZ R2, R2 ;  /* 0x0000000200027245 */ /* 0x000fe4000020d000 */
[C---:B0-----:R-:W-:Y:S02]  /*1000*/  FSETP.GEU.AND P1, PT, |R4|.reuse, 1.175494350822287508e-38, PT ;  /* 0x008000000400780b */ /* 0x041fe40003f2e200 */
[----:B------:R-:W-:Y:S02]  /*1010*/  FSETP.GT.AND P0, PT, |R4|, 8.50705917302346158658e+37, PT ;  /* 0x7e8000000400780b */ /* 0x000fe40003f04200 */
[----:B------:R-:W-:-:S04]  /*1020*/  FSEL R6, R6, 1, !P1 ;  /* 0x3f80000006067808 */ /* 0x000fc80004800000 */
[----:B------:R-:W-:Y:S02]  /*1030*/  FSEL R7, R6, 0.25, !P0 ;  /* 0x3e80000006077808 */ /* 0x000fe40004000000 */
[----:B------:R-:W-:Y:S01]  /*1040*/  ISETP.NE.U32.AND P0, PT, R3, RZ, PT ;  /* 0x000000ff0300720c */ /* 0x000fe20003f05070 */
[----:B------:R-:W-:Y:S02]  /*1050*/  IMAD.MOV.U32 R3, RZ, RZ, 0x0 ;  /* 0x00000000ff037424 */ /* 0x000fe400078e00ff */
[----:B------:R-:W-:-:S06]  /*1060*/  FMUL R4, R4, R7 ;  /* 0x0000000704047220 */ /* 0x000fcc0000400000 */
[----:B------:R-:W0:Y:S02]  /*1070*/  MUFU.RCP R4, R4 ;  /* 0x0000000400047308 */ /* 0x000e240000001000 */
[----:B0-----:R-:W-:-:S04]  /*1080*/  FMUL R7, R7, R4 ;  /* 0x0000000407077220 */ /* 0x001fc80000400000 */
[----:B------:R-:W-:-:S04]  /*1090*/  VIADD R7, R7, 0x2 ;  /* 0x0000000207077836 */ /* 0x000fc80000000000 */
[----:B------:R-:W-:Y:S01]  /*10a0*/  FMUL.RZ R7, R2, R7 ;  /* 0x0000000702077220 */ /* 0x000fe2000040c000 */
[----:B------:R-:W-:-:S05]  /*10b0*/  IMAD.MOV.U32 R2, RZ, RZ, R8 ;  /* 0x000000ffff027224 */ /* 0x000fca00078e0008 */
[----:B------:R-:W0:Y:S02]  /*10c0*/  F2I.U32.TRUNC.NTZ R7, R7 ;  /* 0x0000000700077305 */ /* 0x000e24000020f000 */
[----:B0-----:R-:W-:Y:S01]  /*10d0*/  LOP3.LUT R6, R7, 0xffff, RZ, 0xc0, !PT ;  /* 0x0000ffff07067812 */ /* 0x001fe200078ec0ff */
[----:B------:R-:W-:Y:S01]  /*10e0*/  @!P0 IMAD.MOV.U32 R6, RZ, RZ, -0x1 ;  /* 0xffffffffff068424 */ /* 0x000fe200078e00ff */
[----:B------:R-:W-:Y:S06]  /*10f0*/  RET.REL.NODEC R2 `(_Z29histogram_cluster_hash_kernelPji) ;  /* 0xffffffec02c07950 */ /* 0x000fec0003c3ffff */
.L_x_31:
[----:B------:R-:W-:-:S00]  /*1100*/  BRA `(.L_x_31) ;  /* 0xfffffffc00fc7947 */ /* 0x000fc0000383ffff */
[----:B------:R-:W-:-:S00]  /*1110*/  NOP ;  /* 0x0000000000007918 */ /* 0x000fc00000000000 */
        /* <DEDUP_REMOVED lines=14> */
.L_x_36:


//--------------------- .text._Z28histogram_global_hash_kernelPji --------------------------
	.section	.text._Z28histogram_global_hash_kernelPji,"ax",@progbits
	.align	128
        .global         _Z28histogram_global_hash_kernelPji
        .type           _Z28histogram_global_hash_kernelPji,@function
        .size           _Z28histogram_global_hash_kernelPji,(.L_x_38 - _Z28histogram_global_hash_kernelPji)
        .other          _Z28histogram_global_hash_kernelPji,@"STO_CUDA_ENTRY STV_DEFAULT"
_Z28histogram_global_hash_kernelPji:
.text._Z28histogram_global_hash_kernelPji:
[----:B------:R-:W-:Y:S08]  /*0000*/  LDC R1, c[0x0][0x37c] ;  /* 0x0000df00ff017b82 */ /* 0x000ff00000000800 */
[----:B------:R-:W0:Y:S02]  /*0010*/  LDC R4, c[0x0][0x388] ;  /* 0x0000e200ff047b82 */ /* 0x000e240000000800 */
[----:B0-----:R-:W-:-:S13]  /*0020*/  ISETP.GE.AND P0, PT, R4, 0x1, PT ;  /* 0x000000010400780c */ /* 0x001fda0003f06270 */
[----:B------:R-:W-:Y:S05]  /*0030*/  @!P0 EXIT ;  /* 0x000000000000894d */ /* 0x000fea0003800000 */
[----:B------:R-:W0:Y:S01]  /*0040*/  S2R R3, SR_TID.X ;  /* 0x0000000000037919 */ /* 0x000e220000002100 */
[----:B------:R-:W0:Y:S01]  /*0050*/  LDCU UR4, c[0x0][0x360] ;  /* 0x00006c00ff0477ac */ /* 0x000e220008000800 */
[C---:B------:R-:W-:Y:S01]  /*0060*/  ISETP.GE.U32.AND P1, PT, R4.reuse, 0x4, PT ;  /* 0x000000040400780c */ /* 0x040fe20003f26070 */
[----:B------:R-:W-:Y:S01]  /*0070*/  IMAD.MOV.U32 R6, RZ, RZ, 0x2c9277b5 ;  /* 0x2c9277b5ff067424 */ /* 0x000fe200078e00ff */
[----:B------:R-:W0:Y:S01]  /*0080*/  S2R R2, SR_CTAID.X ;  /* 0x0000000000027919 */ /* 0x000e220000002500 */
[----:B------:R-:W-:-:S04]  /*0090*/  LOP3.LUT R0, R4, 0x3, RZ, 0xc0, !PT ;  /* 0x0000000304007812 */ /* 0x000fc800078ec0ff */
[----:B------:R-:W-:Y:S01]  /*00a0*/  ISETP.NE.AND P0, PT, R0, RZ, PT ;  /* 0x000000ff0000720c */ /* 0x000fe20003f05270 */
[----:B0-----:R-:W-:Y:S01]  /*00b0*/  IMAD R3, R2, UR4, R3 ;  /* 0x0000000402037c24 */ /* 0x001fe2000f8e0203 */
[----:B------:R-:W0:Y:S03]  /*00c0*/  LDCU.64 UR4, c[0x0][0x358] ;  /* 0x00006b00ff0477ac */ /* 0x000e260008000a00 */
[----:B------:R-:W-:Y:S01]  /*00d0*/  IMAD R3, R3, R6, -0x53a9b4fb ;  /* 0xac564b0503037424 */ /* 0x000fe200078e0206 */
[----:B------:R-:W-:Y:S07]  /*00e0*/  @!P1 BRA `(.L_x_32) ;  /* 0x0000000000ec9947 */ /* 0x000fee0003800000 */
[----:B------:R-:W-:Y:S01]  /*00f0*/  LOP3.LUT R2, R4, 0x7ffffffc, RZ, 0xc0, !PT ;  /* 0x7ffffffc04027812 */ /* 0x000fe200078ec0ff */
[----:B------:R-:W1:Y:S04]  /*0100*/  LDCU.64 UR6, c[0x0][0x380] ;  /* 0x00007000ff0677ac */ /* 0x000e680008000a00 */
[----:B------:R-:W-:-:S07]  /*0110*/  IMAD.MOV R2, RZ, RZ, -R2 ;  /* 0x000000ffff027224 */ /* 0x000fce00078e0a02 */
.L_x_33:
[----:B--2---:R-:W-:Y:S01]  /*0120*/  SHF.R.U32.HI R4, RZ, 0x10, R3 ;  /* 0x00000010ff047819 */ /* 0x004fe20000011603 */
[----:B------:R-:W-:-:S03]  /*0130*/  IMAD.MOV.U32 R13, RZ, RZ, 0x1 ;  /* 0x00000001ff0d7424 */ /* 0x000fc600078e00ff */
        /* <DEDUP_REMOVED lines=8> */
[C---:B------:R-:W-:Y:S01]  /*01c0*/  LOP3.LUT R3, R4.reuse, 0x3d, R3, 0x96, !PT ;  /* 0x0000003d04037812 */ /* 0x040fe200078e9603 */
[----:B------:R-:W-:-:S04]  /*01d0*/  IMAD.SHL.U32 R4, R4, 0x4, RZ ;  /* 0x0000000404047824 */ /* 0x000fc800078e00ff */
[----:B------:R-:W-:Y:S01]  /*01e0*/  IMAD R3, R3, 0x9, RZ ;  /* 0x0000000903037824 */ /* 0x000fe200078e02ff */
[----:B------:R-:W-:-:S04]  /*01f0*/  LOP3.LUT R4, R4, 0xffffc, RZ, 0xc0, !PT ;  /* 0x000ffffc04047812 */ /* 0x000fc800078ec0ff */
[----:B------:R-:W-:Y:S02]  /*0200*/  SHF.R.U32.HI R6, RZ, 0x4, R3 ;  /* 0x00000004ff067819 */ /* 0x000fe40000011603 */
[----:B-1----:R-:W-:Y:S02]  /*0210*/  IADD3 R4, P1, PT, R4, UR6, RZ ;  /* 0x0000000604047c10 */ /* 0x002fe4000ff3e0ff */
        /* <DEDUP_REMOVED lines=15> */
[----:B------:R-:W-:-:S05]  /*0310*/  IMAD R5, R5, 0x9, RZ ;  /* 0x0000000905057824 */ /* 0x000fca00078e02ff */
[----:B------:R-:W-:-:S04]  /*0320*/  SHF.R.U32.HI R8, RZ, 0x4, R5 ;  /* 0x00000004ff087819 */ /* 0x000fc80000011605 */
[----:B------:R-:W-:Y:S01]  /*0330*/  LOP3.LUT R8, R8, R5, RZ, 0x3c, !PT ;  /* 0x0000000508087212 */ /* 0x000fe200078e3cff */
[----:B------:R-:W-:-:S04]  /*0340*/  IMAD.SHL.U32 R5, R3, 0x4, RZ ;  /* 0x0000000403057824 */ /* 0x000fc800078e00ff */
[----:B------:R-:W-:Y:S01]  /*0350*/  IMAD R8, R8, 0x27d4eb2d, RZ ;  /* 0x27d4eb2d08087824 */ /* 0x000fe200078e02ff */
[----:B------:R-:W-:Y:S01]  /*0360*/  LOP3.LUT R9, R5, 0xffffc, RZ, 0xc0, !PT ;  /* 0x000ffffc05097812 */ /* 0x000fe200078ec0ff */
[----:B------:R-:W-:-:S03]  /*0370*/  IMAD.X R5, RZ, RZ, UR7, P1 ;  /* 0x00000007ff057e24 */ /* 0x000fc600088e06ff */
[----:B------:R-:W-:Y:S01]  /*0380*/  SHF.R.U32.HI R7, RZ, 0xf, R8 ;  /* 0x0000000fff077819 */ /* 0x000fe20000011608 */
[----:B------:R-:W-:Y:S01]  /*0390*/  VIADD R2, R2, 0x4 ;  /* 0x0000000402027836 */ /* 0x000fe20000000000 */
[----:B0-----:R2:W-:Y:S02]  /*03a0*/  REDG.E.ADD.STRONG.GPU desc[UR4][R4.64], R13 ;  /* 0x0000000d0400798e */ /* 0x0015e4000c12e104 */
[----:B------:R-:W-:Y:S02]  /*03b0*/  LOP3.LUT R3, R7, R8, RZ, 0x3c, !PT ;  /* 0x0000000807037212 */ /* 0x000fe400078e3cff */
[----:B------:R-:W-:Y:S02]  /*03c0*/  LOP3.LUT R8, R6, 0xffffc, RZ, 0xc0, !PT ;  /* 0x000ffffc06087812 */ /* 0x000fe400078ec0ff */
[----:B------:R-:W-:Y:S01]  /*03d0*/  IADD3 R6, P2, PT, R9, UR6, RZ ;  /* 0x0000000609067c10 */ /* 0x000fe2000ff5e0ff */
[----:B------:R-:W-:Y:S01]  /*03e0*/  IMAD.SHL.U32 R7, R3, 0x4, RZ ;  /* 0x0000000403077824 */ /* 0x000fe200078e00ff */
[----:B------:R-:W-:-:S04]  /*03f0*/  IADD3 R8, P1, PT, R8, UR6, RZ ;  /* 0x0000000608087c10 */ /* 0x000fc8000ff3e0ff */
[----:B------:R-:W-:Y:S01]  /*0400*/  LOP3.LUT R10, R7, 0xffffc, RZ, 0xc0, !PT ;  /* 0x000ffffc070a7812 */ /* 0x000fe200078ec0ff */
[----:B------:R-:W-:Y:S01]  /*0410*/  IMAD.X R9, RZ, RZ, UR7, P1 ;  /* 0x00000007ff097e24 */ /* 0x000fe200088e06ff */
[----:B------:R-:W-:Y:S01]  /*0420*/  ISETP.NE.AND P1, PT, R2, RZ, PT ;  /* 0x000000ff0200720c */ /* 0x000fe20003f25270 */
[----:B------:R-:W-:Y:S01]  /*0430*/  IMAD.X R7, RZ, RZ, UR7, P2 ;  /* 0x00000007ff077e24 */ /* 0x000fe200090e06ff */
[----:B------:R-:W-:-:S04]  /*0440*/  IADD3 R10, P2, PT, R10, UR6, RZ ;  /* 0x000000060a0a7c10 */ /* 0x000fc8000ff5e0ff */
[----:B------:R2:W-:Y:S01]  /*0450*/  REDG.E.ADD.STRONG.GPU desc[UR4][R6.64], R13 ;  /* 0x0000000d0600798e */ /* 0x0005e2000c12e104 */
[----:B------:R-:W-:-:S03]  /*0460*/  IMAD.X R11, RZ, RZ, UR7, P2 ;  /* 0x00000007ff0b7e24 */ /* 0x000fc600090e06ff */
[----:B------:R2:W-:Y:S04]  /*0470*/  REDG.E.ADD.STRONG.GPU desc[UR4][R8.64], R13 ;  /* 0x0000000d0800798e */ /* 0x0005e8000c12e104 */
[----:B------:R2:W-:Y:S01]  /*0480*/  REDG.E.ADD.STRONG.GPU desc[UR4][R10.64], R13 ;  /* 0x0000000d0a00798e */ /* 0x0005e2000c12e104 */
[----:B------:R-:W-:Y:S05]  /*0490*/  @P1 BRA `(.L_x_33) ;  /* 0xfffffffc00201947 */ /* 0x000fea000383ffff */
.L_x_32:
[----:B0-----:R-:W-:Y:S05]  /*04a0*/  @!P0 EXIT ;  /* 0x000000000000894d */ /* 0x001fea0003800000 */
[----:B------:R-:W-:Y:S01]  /*04b0*/  IMAD.MOV R0, RZ, RZ, -R0 ;  /* 0x000000ffff007224 */ /* 0x000fe200078e0a00 */
[----:B------:R-:W0:Y:S06]  /*04c0*/  LDCU.64 UR6, c[0x0][0x380] ;  /* 0x00007000ff0677ac */ /* 0x000e2c0008000a00 */
.L_x_34:
[----:B------:R-:W-:Y:S01]  /*04d0*/  SHF.R.U32.HI R2, RZ, 0x10, R3 ;  /* 0x00000010ff027819 */ /* 0x000fe20000011603 */
[----:B-12---:R-:W-:-:S03]  /*04e0*/  IMAD.MOV.U32 R7, RZ, RZ, 0x1 ;  /* 0x00000001ff077424 */ /* 0x006fc600078e00ff */
[----:B------:R-:W-:-:S05]  /*04f0*/  LOP3.LUT R2, R3, 0x3d, R2, 0x96, !PT ;  /* 0x0000003d03027812 */ /* 0x000fca00078e9602 */
[----:B------:R-:W-:-:S05]  /*0500*/  IMAD R2, R2, 0x9, RZ ;  /* 0x0000000902027824 */ /* 0x000fca00078e02ff */
[----:B------:R-:W-:-:S04]  /*0510*/  SHF.R.U32.HI R3, RZ, 0x4, R2 ;  /* 0x00000004ff037819 */ /* 0x000fc80000011602 */
[----:B------:R-:W-:-:S05]  /*0520*/  LOP3.LUT R3, R3, R2, RZ, 0x3c, !PT ;  /* 0x0000000203037212 */ /* 0x000fca00078e3cff */
[----:B------:R-:W-:-:S05]  /*0530*/  IMAD R3, R3, 0x27d4eb2d, RZ ;  /* 0x27d4eb2d03037824 */ /* 0x000fca00078e02ff */
[----:B------:R-:W-:-:S04]  /*0540*/  SHF.R.U32.HI R2, RZ, 0xf, R3 ;  /* 0x0000000fff027819 */ /* 0x000fc80000011603 */
[----:B------:R-:W-:-:S05]  /*0550*/  LOP3.LUT R3, R2, R3, RZ, 0x3c, !PT ;  /* 0x0000000302037212 */ /* 0x000fca00078e3cff */
[----:B------:R-:W-:-:S05]  /*0560*/  IMAD.SHL.U32 R2, R3, 0x4, RZ ;  /* 0x0000000403027824 */ /* 0x000fca00078e00ff */
[----:B------:R-:W-:Y:S01]  /*0570*/  LOP3.LUT R2, R2, 0xffffc, RZ, 0xc0, !PT ;  /* 0x000ffffc02027812 */ /* 0x000fe200078ec0ff */
[----:B------:R-:W-:-:S03]  /*0580*/  VIADD R0, R0, 0x1 ;  /* 0x0000000100007836 */ /* 0x000fc60000000000 */
[----:B0-----:R-:W-:-:S05]  /*0590*/  IADD3 R4, P0, PT, R2, UR6, RZ ;  /* 0x0000000602047c10 */ /* 0x001fca000ff1e0ff */
[----:B------:R-:W-:Y:S01]  /*05a0*/  IMAD.X R5, RZ, RZ, UR7, P0 ;  /* 0x00000007ff057e24 */ /* 0x000fe200080e06ff */
[----:B------:R-:W-:-:S04]  /*05b0*/  ISETP.NE.AND P0, PT, R0, RZ, PT ;  /* 0x000000ff0000720c */ /* 0x000fc80003f05270 */
[----:B------:R1:W-:Y:S09]  /*05c0*/  REDG.E.ADD.STRONG.GPU desc[UR4][R4.64], R7 ;  /* 0x000000070400798e */ /* 0x0003f2000c12e104 */
[----:B------:R-:W-:Y:S05]  /*05d0*/  @P0 BRA `(.L_x_34) ;  /* 0xfffffffc00bc0947 */ /* 0x000fea000383ffff */
[----:B------:R-:W-:Y:S05]  /*05e0*/  EXIT ;  /* 0x000000000000794d */ /* 0x000fea0003800000 */
.L_x_35:
        /* <DEDUP_REMOVED lines=9> */
.L_x_38:


//--------------------- .nv.shared._Z29histogram_cluster_hash_kernelPji --------------------------
	.section	.nv.shared._Z29histogram_cluster_hash_kernelPji,"aw",@nobits
	.sectionflags	@""
	.align	16
	.zero		1024


//--------------------- .nv.shared.reserved.0     --------------------------
	.section	.nv.shared.reserved.0,"aw",@nobits
	.weak		__nv_reservedSMEM_offset_0_alias
	.size		__nv_reservedSMEM_offset_0_alias, 0, 64
	.other		__nv_reservedSMEM_offset_0_alias,@"STO_CUDA_RESERVED_SHARED STV_DEFAULT"
__nv_reservedSMEM_offset_0_alias:
	.zero		0
	.zero		64


//--------------------- .nv.shared._Z28histogram_global_hash_kernelPji --------------------------
	.section	.nv.shared._Z28histogram_global_hash_kernelPji,"aw",@nobits
	.sectionflags	@""
	.align	16
	.zero		1024


//--------------------- .nv.constant0._Z29histogram_cluster_hash_kernelPji --------------------------
	.section	.nv.constant0._Z29histogram_cluster_hash_kernelPji,"a",@progbits
	.sectionflags	@""
	.align	4
.nv.constant0._Z29histogram_cluster_hash_kernelPji:
	.zero		908


//--------------------- .nv.constant0._Z28histogram_global_hash_kernelPji --------------------------
	.section	.nv.constant0._Z28histogram_global_hash_kernelPji,"a",@progbits
	.sectionflags	@""
	.align	4
.nv.constant0._Z28histogram_global_hash_kernelPji:
	.zero		908


//--------------------- SYMBOLS --------------------------

	.type		.nv.reservedSmem.offset0,@object
	.size		.nv.reservedSmem.offset0,0x4
	.type		.nv.reservedSmem.cap,@object
	.size		.nv.reservedSmem.cap,0x4
